	.target	sm_90a

	.elftype	@"ET_EXEC"


//--------------------- .note.nv.tkinfo           --------------------------
	.section	.note.nv.tkinfo,"",@"SHT_NOTE"
	.sectionflags	@"SHF_NOTE_NV_TKINFO"
	.tkinfo
        /*0018*/ 	.word	0x00000002
        /*0030*/ 	.string	""
        /*0030*/ 	.string	"ptxas"
        /*0030*/ 	.string	"Cuda compilation tools, release 13.0, V13.0.88"
        /*0030*/ 	.string	"Build cuda_13.0.r13.0/compiler.36424714_0"
        /*0030*/ 	.string	"-arch sm_90a -m 64 "



//--------------------- .note.nv.cuinfo           --------------------------
	.section	.note.nv.cuinfo,"",@"SHT_NOTE"
	.sectionflags	@"SHF_NOTE_NV_CUINFO"
        /*0018*/ 	.short	0x0002
        /*001a*/ 	.short	0x005a
        /*001c*/ 	.short	0x0082
	.zero		2


//--------------------- .nv.info                  --------------------------
	.section	.nv.info,"",@"SHT_CUDA_INFO"
	.align	4


	//----- nvinfo : EIATTR_REGCOUNT
	.align		4
        /*0000*/ 	.byte	0x04, 0x2f
        /*0002*/ 	.short	(.L_12 - .L_11)
	.align		4
.L_11:
        /*0004*/ 	.word	index@(_ZN7cutlass13device_kernelINS_4gemm6kernel13GemmUniversalIN4cute5tupleIJiiiiEEENS1_10collective13CollectiveMmaINS1_37MainloopSm90TmaGmmaWarpSpecializedFP8ILi56ENS5_IJNS4_1CILi1EEENSA_ILi2EEESB_EEENS1_32KernelTmaWarpSpecializedPingpongEEENS5_IJNSA_ILi64EEESG_NSA_ILi32EEEEEENS_12float_e4m3_tENS5_IJlSB_lEEESJ_SK_NS4_8TiledMMAINS4_8MMA_AtomIJNS4_4SM904GMMA30MMA_64x64x32_F32E4M3E4M3_SS_TNILNSO_7ScaleInE1ELSQ_1EEEEEENS4_6LayoutINS5_IJSB_SB_SB_EEENS5_IJNSA_ILi0EEESV_SV_EEEEENS5_IJNS4_10UnderscoreESY_SY_EEEEENS4_23SM90_TMA_LOAD_MULTICASTENS4_14ComposedLayoutINS4_7SwizzleILi1ELi4ELi3EEENS4_18smem_ptr_flag_bitsILi8EEENST_INS5_IJNSA_ILi8EEESH_EEENS5_IJSH_SB_EEEEEEEvNS4_8identityENS4_13SM90_TMA_LOADES1B_vS1C_EENS_8epilogue10collective6detail29Sm90TmaWarpSpecializedAdapterINS1G_15DefaultEpilogueISJ_SK_SK_NS1F_6thread17LinearCombinationISJ_Li1EffLNS1K_9ScaleType4KindE0ELNS_15FloatRoundStyleE2ESJ_EENS1_15EpilogueDefaultEEEEEvvEEEEvNT_6ParamsE)
        /*0008*/ 	.word	0x000000a8


	//----- nvinfo : EIATTR_FRAME_SIZE
	.align		4
.L_12:
        /*000c*/ 	.byte	0x04, 0x11
        /*000e*/ 	.short	(.L_14 - .L_13)
	.align		4
.L_13:
        /*0010*/ 	.word	index@(_ZN7cutlass13device_kernelINS_4gemm6kernel13GemmUniversalIN4cute5tupleIJiiiiEEENS1_10collective13CollectiveMmaINS1_37MainloopSm90TmaGmmaWarpSpecializedFP8ILi56ENS5_IJNS4_1CILi1EEENSA_ILi2EEESB_EEENS1_32KernelTmaWarpSpecializedPingpongEEENS5_IJNSA_ILi64EEESG_NSA_ILi32EEEEEENS_12float_e4m3_tENS5_IJlSB_lEEESJ_SK_NS4_8TiledMMAINS4_8MMA_AtomIJNS4_4SM904GMMA30MMA_64x64x32_F32E4M3E4M3_SS_TNILNSO_7ScaleInE1ELSQ_1EEEEEENS4_6LayoutINS5_IJSB_SB_SB_EEENS5_IJNSA_ILi0EEESV_SV_EEEEENS5_IJNS4_10UnderscoreESY_SY_EEEEENS4_23SM90_TMA_LOAD_MULTICASTENS4_14ComposedLayoutINS4_7SwizzleILi1ELi4ELi3EEENS4_18smem_ptr_flag_bitsILi8EEENST_INS5_IJNSA_ILi8EEESH_EEENS5_IJSH_SB_EEEEEEEvNS4_8identityENS4_13SM90_TMA_LOADES1B_vS1C_EENS_8epilogue10collective6detail29Sm90TmaWarpSpecializedAdapterINS1G_15DefaultEpilogueISJ_SK_SK_NS1F_6thread17LinearCombinationISJ_Li1EffLNS1K_9ScaleType4KindE0ELNS_15FloatRoundStyleE2ESJ_EENS1_15EpilogueDefaultEEEEEvvEEEEvNT_6ParamsE)
        /*0014*/ 	.word	0x00000000


	//----- nvinfo : EIATTR_MIN_STACK_SIZE
	.align		4
.L_14:
        /*0018*/ 	.byte	0x04, 0x12
        /*001a*/ 	.short	(.L_16 - .L_15)
	.align		4
.L_15:
        /*001c*/ 	.word	index@(_ZN7cutlass13device_kernelINS_4gemm6kernel13GemmUniversalIN4cute5tupleIJiiiiEEENS1_10collective13CollectiveMmaINS1_37MainloopSm90TmaGmmaWarpSpecializedFP8ILi56ENS5_IJNS4_1CILi1EEENSA_ILi2EEESB_EEENS1_32KernelTmaWarpSpecializedPingpongEEENS5_IJNSA_ILi64EEESG_NSA_ILi32EEEEEENS_12float_e4m3_tENS5_IJlSB_lEEESJ_SK_NS4_8TiledMMAINS4_8MMA_AtomIJNS4_4SM904GMMA30MMA_64x64x32_F32E4M3E4M3_SS_TNILNSO_7ScaleInE1ELSQ_1EEEEEENS4_6LayoutINS5_IJSB_SB_SB_EEENS5_IJNSA_ILi0EEESV_SV_EEEEENS5_IJNS4_10UnderscoreESY_SY_EEEEENS4_23SM90_TMA_LOAD_MULTICASTENS4_14ComposedLayoutINS4_7SwizzleILi1ELi4ELi3EEENS4_18smem_ptr_flag_bitsILi8EEENST_INS5_IJNSA_ILi8EEESH_EEENS5_IJSH_SB_EEEEEEEvNS4_8identityENS4_13SM90_TMA_LOADES1B_vS1C_EENS_8epilogue10collective6detail29Sm90TmaWarpSpecializedAdapterINS1G_15DefaultEpilogueISJ_SK_SK_NS1F_6thread17LinearCombinationISJ_Li1EffLNS1K_9ScaleType4KindE0ELNS_15FloatRoundStyleE2ESJ_EENS1_15EpilogueDefaultEEEEEvvEEEEvNT_6ParamsE)
        /*0020*/ 	.word	0x00000000
.L_16:


//--------------------- .nv.compat                --------------------------
	.section	.nv.compat,"",@"SHT_CUDA_COMPAT_INFO"
	.align	4
        /*0000*/ 	.byte	0x02, 0x09, 0x01, 0x00, 0x02, 0x02, 0x04, 0x00, 0x02, 0x05, 0x05, 0x00, 0x03, 0x07, 0x01, 0x01
        /*0010*/ 	.byte	0x02, 0x03, 0x01, 0x00, 0x02, 0x06, 0x01, 0x00, 0x04, 0x0b, 0x08, 0x00, 0x00, 0x00, 0x00, 0x00
        /*0020*/ 	.byte	0x00, 0x00, 0x00, 0x00


//--------------------- .nv.info._ZN7cutlass13device_kernelINS_4gemm6kernel13GemmUniversalIN4cute5tupleIJiiiiEEENS1_10collective13CollectiveMmaINS1_37MainloopSm90TmaGmmaWarpSpecializedFP8ILi56ENS5_IJNS4_1CILi1EEENSA_ILi2EEESB_EEENS1_32KernelTmaWarpSpecializedPingpongEEENS5_IJNSA_ILi64EEESG_NSA_ILi32EEEEEENS_12float_e4m3_tENS5_IJlSB_lEEESJ_SK_NS4_8TiledMMAINS4_8MMA_AtomIJNS4_4SM904GMMA30MMA_64x64x32_F32E4M3E4M3_SS_TNILNSO_7ScaleInE1ELSQ_1EEEEEENS4_6LayoutINS5_IJSB_SB_SB_EEENS5_IJNSA_ILi0EEESV_SV_EEEEENS5_IJNS4_10UnderscoreESY_SY_EEEEENS4_23SM90_TMA_LOAD_MULTICASTENS4_14ComposedLayoutINS4_7SwizzleILi1ELi4ELi3EEENS4_18smem_ptr_flag_bitsILi8EEENST_INS5_IJNSA_ILi8EEESH_EEENS5_IJSH_SB_EEEEEEEvNS4_8identityENS4_13SM90_TMA_LOADES1B_vS1C_EENS_8epilogue10collective6detail29Sm90TmaWarpSpecializedAdapterINS1G_15DefaultEpilogueISJ_SK_SK_NS1F_6thread17LinearCombinationISJ_Li1EffLNS1K_9ScaleType4KindE0ELNS_15FloatRoundStyleE2ESJ_EENS1_15EpilogueDefaultEEEEEvvEEEEvNT_6ParamsE --------------------------
	.section	.nv.info._ZN7cutlass13device_kernelINS_4gemm6kernel13GemmUniversalIN4cute5tupleIJiiiiEEENS1_10collective13CollectiveMmaINS1_37MainloopSm90TmaGmmaWarpSpecializedFP8ILi56ENS5_IJNS4_1CILi1EEENSA_ILi2EEESB_EEENS1_32KernelTmaWarpSpecializedPingpongEEENS5_IJNSA_ILi64EEESG_NSA_ILi32EEEEEENS_12float_e4m3_tENS5_IJlSB_lEEESJ_SK_NS4_8TiledMMAINS4_8MMA_AtomIJNS4_4SM904GMMA30MMA_64x64x32_F32E4M3E4M3_SS_TNILNSO_7ScaleInE1ELSQ_1EEEEEENS4_6LayoutINS5_IJSB_SB_SB_EEENS5_IJNSA_ILi0EEESV_SV_EEEEENS5_IJNS4_10UnderscoreESY_SY_EEEEENS4_23SM90_TMA_LOAD_MULTICASTENS4_14ComposedLayoutINS4_7SwizzleILi1ELi4ELi3EEENS4_18smem_ptr_flag_bitsILi8EEENST_INS5_IJNSA_ILi8EEESH_EEENS5_IJSH_SB_EEEEEEEvNS4_8identityENS4_13SM90_TMA_LOADES1B_vS1C_EENS_8epilogue10collective6detail29Sm90TmaWarpSpecializedAdapterINS1G_15DefaultEpilogueISJ_SK_SK_NS1F_6thread17LinearCombinationISJ_Li1EffLNS1K_9ScaleType4KindE0ELNS_15FloatRoundStyleE2ESJ_EENS1_15EpilogueDefaultEEEEEvvEEEEvNT_6ParamsE,"",@"SHT_CUDA_INFO"
	.sectionflags	@""
	.align	4


	//----- nvinfo : EIATTR_CUDA_API_VERSION
	.align		4
        /*0000*/ 	.byte	0x04, 0x37
        /*0002*/ 	.short	(.L_18 - .L_17)
.L_17:
        /*0004*/ 	.word	0x00000082


	//----- nvinfo : EIATTR_KPARAM_INFO
	.align		4
.L_18:
        /*0008*/ 	.byte	0x04, 0x17
        /*000a*/ 	.short	(.L_20 - .L_19)
.L_19:
        /*000c*/ 	.word	0x00000000
        /*0010*/ 	.short	0x0000
        /*0012*/ 	.short	0x0070
        /*0014*/ 	.byte	0x00, 0xf0, 0x01, 0x10


	//----- nvinfo : EIATTR_SPARSE_MMA_MASK
	.align		4
.L_20:
        /*0018*/ 	.byte	0x03, 0x50
        /*001a*/ 	.short	0x0000


	//----- nvinfo : EIATTR_MAXREG_COUNT
	.align		4
        /*001c*/ 	.byte	0x03, 0x1b
        /*001e*/ 	.short	0x00a8


	//----- nvinfo : EIATTR_NUM_BARRIERS
	.align		4
        /*0020*/ 	.byte	0x02, 0x4c
        /*0022*/ 	.byte	0x01
	.zero		1


	//----- nvinfo : EIATTR_MERCURY_ISA_VERSION
	.align		4
        /*0024*/ 	.byte	0x03, 0x5f
        /*0026*/ 	.short	0x0101


	//----- nvinfo : EIATTR_INT_WARP_WIDE_INSTR_OFFSETS
	.align		4
        /*0028*/ 	.byte	0x04, 0x31
        /*002a*/ 	.short	(.L_22 - .L_21)


	//   ....[0]....
.L_21:
        /*002c*/ 	.word	0x00000b80


	//   ....[1]....
        /*0030*/ 	.word	0x00000bc0


	//   ....[2]....
        /*0034*/ 	.word	0x00000cf0


	//   ....[3]....
        /*0038*/ 	.word	0x00000d20


	//   ....[4]....
        /*003c*/ 	.word	0x00000d30


	//   ....[5]....
        /*0040*/ 	.word	0x00000d40


	//   ....[6]....
        /*0044*/ 	.word	0x00000dc0


	//   ....[7]....
        /*0048*/ 	.word	0x00000e10


	//   ....[8]....
        /*004c*/ 	.word	0x00002d00


	//----- nvinfo : EIATTR_COOP_GROUP_MASK_REGIDS
	.align		4
.L_22:
        /*0050*/ 	.byte	0x04, 0x29
        /*0052*/ 	.short	(.L_24 - .L_23)


	//   ....[0]....
.L_23:
        /*0054*/ 	.word	0xffffffff


	//   ....[1]....
        /*0058*/ 	.word	0xffffffff


	//   ....[2]....
        /*005c*/ 	.word	0xffffffff


	//   ....[3]....
        /*0060*/ 	.word	0xffffffff


	//   ....[4]....
        /*0064*/ 	.word	0xffffffff


	//   ....[5]....
        /*0068*/ 	.word	0xffffffff


	//   ....[6]....
        /*006c*/ 	.word	0xffffffff


	//----- nvinfo : EIATTR_COOP_GROUP_INSTR_OFFSETS
	.align		4
.L_24:
        /*0070*/ 	.byte	0x04, 0x28
        /*0072*/ 	.short	(.L_26 - .L_25)


	//   ....[0]....
.L_25:
        /*0074*/ 	.word	0x00000060


	//   ....[1]....
        /*0078*/ 	.word	0x00000070


	//   ....[2]....
        /*007c*/ 	.word	0x00000130


	//   ....[3]....
        /*0080*/ 	.word	0x00000980


	//   ....[4]....
        /*0084*/ 	.word	0x000009c0


	//   ....[5]....
        /*0088*/ 	.word	0x00000a40


	//   ....[6]....
        /*008c*/ 	.word	0x00000f80


	//----- nvinfo : EIATTR_REG_RECONFIG
	.align		4
.L_26:
        /*0090*/ 	.byte	0x01, 0x54
	.zero		2


	//----- nvinfo : EIATTR_MBARRIER_INSTR_OFFSETS
	.align		4
        /*0094*/ 	.byte	0x04, 0x39
        /*0096*/ 	.short	(.L_28 - .L_27)


	//   ....[0]....
.L_27:
        /*0098*/ 	.word	0x00000260
        /*009c*/ 	.word	0x000000ff
        /*00a0*/ 	.word	0x00000000
        /*00a4*/ 	.short	0x0100
        /*00a6*/ 	.byte	0x08
	.zero		1


	//   ....[1]....
        /*00a8*/ 	.word	0x00000270
        /*00ac*/ 	.word	0x000000ff
        /*00b0*/ 	.word	0x000001c0
        /*00b4*/ 	.short	0x0100
        /*00b6*/ 	.byte	0x08
	.zero		1


	//   ....[2]....
        /*00b8*/ 	.word	0x00000280
        /*00bc*/ 	.word	0x000000ff
        /*00c0*/ 	.word	0x00000008
        /*00c4*/ 	.short	0x0100
        /*00c6*/ 	.byte	0x08
	.zero		1


	//   ....[3]....
        /*00c8*/ 	.word	0x00000290
        /*00cc*/ 	.word	0x000000ff
        /*00d0*/ 	.word	0x000001c8
        /*00d4*/ 	.short	0x0100
        /*00d6*/ 	.byte	0x08
	.zero		1


	//   ....[4]....
        /*00d8*/ 	.word	0x000002a0
        /*00dc*/ 	.word	0x000000ff
        /*00e0*/ 	.word	0x00000010
        /*00e4*/ 	.short	0x0100
        /*00e6*/ 	.byte	0x08
	.zero		1


	//   ....[5]....
        /*00e8*/ 	.word	0x000002b0
        /*00ec*/ 	.word	0x000000ff
        /*00f0*/ 	.word	0x000001d0
        /*00f4*/ 	.short	0x0100
        /*00f6*/ 	.byte	0x08
	.zero		1


	//   ....[6]....
        /*00f8*/ 	.word	0x000002c0
        /*00fc*/ 	.word	0x000000ff
        /*0100*/ 	.word	0x00000018
        /*0104*/ 	.short	0x0100
        /*0106*/ 	.byte	0x08
	.zero		1


	//   ....[7]....
        /*0108*/ 	.word	0x000002d0
        /*010c*/ 	.word	0x000000ff
        /*0110*/ 	.word	0x000001d8
        /*0114*/ 	.short	0x0100
        /*0116*/ 	.byte	0x08
	.zero		1


	//   ....[8]....
        /*0118*/ 	.word	0x000002e0
        /*011c*/ 	.word	0x000000ff
        /*0120*/ 	.word	0x00000020
        /*0124*/ 	.short	0x0100
        /*0126*/ 	.byte	0x08
	.zero		1


	//   ....[9]....
        /*0128*/ 	.word	0x000002f0
        /*012c*/ 	.word	0x000000ff
        /*0130*/ 	.word	0x000001e0
        /*0134*/ 	.short	0x0100
        /*0136*/ 	.byte	0x08
	.zero		1


	//   ....[10]....
        /*0138*/ 	.word	0x00000300
        /*013c*/ 	.word	0x000000ff
        /*0140*/ 	.word	0x00000028
        /*0144*/ 	.short	0x0100
        /*0146*/ 	.byte	0x08
	.zero		1


	//   ....[11]....
        /*0148*/ 	.word	0x00000310
        /*014c*/ 	.word	0x000000ff
        /*0150*/ 	.word	0x000001e8
        /*0154*/ 	.short	0x0100
        /*0156*/ 	.byte	0x08
	.zero		1


	//   ....[12]....
        /*0158*/ 	.word	0x00000320
        /*015c*/ 	.word	0x000000ff
        /*0160*/ 	.word	0x00000030
        /*0164*/ 	.short	0x0100
        /*0166*/ 	.byte	0x08
	.zero		1


	//   ....[13]....
        /*0168*/ 	.word	0x00000330
        /*016c*/ 	.word	0x000000ff
        /*0170*/ 	.word	0x000001f0
        /*0174*/ 	.short	0x0100
        /*0176*/ 	.byte	0x08
	.zero		1


	//   ....[14]....
        /*0178*/ 	.word	0x00000340
        /*017c*/ 	.word	0x000000ff
        /*0180*/ 	.word	0x00000038
        /*0184*/ 	.short	0x0100
        /*0186*/ 	.byte	0x08
	.zero		1


	//   ....[15]....
        /*0188*/ 	.word	0x00000350
        /*018c*/ 	.word	0x000000ff
        /*0190*/ 	.word	0x000001f8
        /*0194*/ 	.short	0x0100
        /*0196*/ 	.byte	0x08
	.zero		1


	//   ....[16]....
        /*0198*/ 	.word	0x00000360
        /*019c*/ 	.word	0x000000ff
        /*01a0*/ 	.word	0x00000040
        /*01a4*/ 	.short	0x0100
        /*01a6*/ 	.byte	0x08
	.zero		1


	//   ....[17]....
        /*01a8*/ 	.word	0x00000370
        /*01ac*/ 	.word	0x000000ff
        /*01b0*/ 	.word	0x00000200
        /*01b4*/ 	.short	0x0100
        /*01b6*/ 	.byte	0x08
	.zero		1


	//   ....[18]....
        /*01b8*/ 	.word	0x00000380
        /*01bc*/ 	.word	0x000000ff
        /*01c0*/ 	.word	0x00000048
        /*01c4*/ 	.short	0x0100
        /*01c6*/ 	.byte	0x08
	.zero		1


	//   ....[19]....
        /*01c8*/ 	.word	0x00000390
        /*01cc*/ 	.word	0x000000ff
        /*01d0*/ 	.word	0x00000208
        /*01d4*/ 	.short	0x0100
        /*01d6*/ 	.byte	0x08
	.zero		1


	//   ....[20]....
        /*01d8*/ 	.word	0x000003a0
        /*01dc*/ 	.word	0x000000ff
        /*01e0*/ 	.word	0x00000050
        /*01e4*/ 	.short	0x0100
        /*01e6*/ 	.byte	0x08
	.zero		1


	//   ....[21]....
        /*01e8*/ 	.word	0x000003b0
        /*01ec*/ 	.word	0x000000ff
        /*01f0*/ 	.word	0x00000210
        /*01f4*/ 	.short	0x0100
        /*01f6*/ 	.byte	0x08
	.zero		1


	//   ....[22]....
        /*01f8*/ 	.word	0x000003c0
        /*01fc*/ 	.word	0x000000ff
        /*0200*/ 	.word	0x00000058
        /*0204*/ 	.short	0x0100
        /*0206*/ 	.byte	0x08
	.zero		1


	//   ....[23]....
        /*0208*/ 	.word	0x000003d0
        /*020c*/ 	.word	0x000000ff
        /*0210*/ 	.word	0x00000218
        /*0214*/ 	.short	0x0100
        /*0216*/ 	.byte	0x08
	.zero		1


	//   ....[24]....
        /*0218*/ 	.word	0x000003e0
        /*021c*/ 	.word	0x000000ff
        /*0220*/ 	.word	0x00000060
        /*0224*/ 	.short	0x0100
        /*0226*/ 	.byte	0x08
	.zero		1


	//   ....[25]....
        /*0228*/ 	.word	0x000003f0
        /*022c*/ 	.word	0x000000ff
        /*0230*/ 	.word	0x00000220
        /*0234*/ 	.short	0x0100
        /*0236*/ 	.byte	0x08
	.zero		1


	//   ....[26]....
        /*0238*/ 	.word	0x00000400
        /*023c*/ 	.word	0x000000ff
        /*0240*/ 	.word	0x00000068
        /*0244*/ 	.short	0x0100
        /*0246*/ 	.byte	0x08
	.zero		1


	//   ....[27]....
        /*0248*/ 	.word	0x00000410
        /*024c*/ 	.word	0x000000ff
        /*0250*/ 	.word	0x00000228
        /*0254*/ 	.short	0x0100
        /*0256*/ 	.byte	0x08
	.zero		1


	//   ....[28]....
        /*0258*/ 	.word	0x00000420
        /*025c*/ 	.word	0x000000ff
        /*0260*/ 	.word	0x00000070
        /*0264*/ 	.short	0x0100
        /*0266*/ 	.byte	0x08
	.zero		1


	//   ....[29]....
        /*0268*/ 	.word	0x00000430
        /*026c*/ 	.word	0x000000ff
        /*0270*/ 	.word	0x00000230
        /*0274*/ 	.short	0x0100
        /*0276*/ 	.byte	0x08
	.zero		1


	//   ....[30]....
        /*0278*/ 	.word	0x00000440
        /*027c*/ 	.word	0x000000ff
        /*0280*/ 	.word	0x00000078
        /*0284*/ 	.short	0x0100
        /*0286*/ 	.byte	0x08
	.zero		1


	//   ....[31]....
        /*0288*/ 	.word	0x00000450
        /*028c*/ 	.word	0x000000ff
        /*0290*/ 	.word	0x00000238
        /*0294*/ 	.short	0x0100
        /*0296*/ 	.byte	0x08
	.zero		1


	//   ....[32]....
        /*0298*/ 	.word	0x00000460
        /*029c*/ 	.word	0x000000ff
        /*02a0*/ 	.word	0x00000080
        /*02a4*/ 	.short	0x0100
        /*02a6*/ 	.byte	0x08
	.zero		1


	//   ....[33]....
        /*02a8*/ 	.word	0x00000470
        /*02ac*/ 	.word	0x000000ff
        /*02b0*/ 	.word	0x00000240
        /*02b4*/ 	.short	0x0100
        /*02b6*/ 	.byte	0x08
	.zero		1


	//   ....[34]....
        /*02b8*/ 	.word	0x00000480
        /*02bc*/ 	.word	0x000000ff
        /*02c0*/ 	.word	0x00000088
        /*02c4*/ 	.short	0x0100
        /*02c6*/ 	.byte	0x08
	.zero		1


	//   ....[35]....
        /*02c8*/ 	.word	0x00000490
        /*02cc*/ 	.word	0x000000ff
        /*02d0*/ 	.word	0x00000248
        /*02d4*/ 	.short	0x0100
        /*02d6*/ 	.byte	0x08
	.zero		1


	//   ....[36]....
        /*02d8*/ 	.word	0x000004a0
        /*02dc*/ 	.word	0x000000ff
        /*02e0*/ 	.word	0x00000090
        /*02e4*/ 	.short	0x0100
        /*02e6*/ 	.byte	0x08
	.zero		1


	//   ....[37]....
        /*02e8*/ 	.word	0x000004b0
        /*02ec*/ 	.word	0x000000ff
        /*02f0*/ 	.word	0x00000250
        /*02f4*/ 	.short	0x0100
        /*02f6*/ 	.byte	0x08
	.zero		1


	//   ....[38]....
        /*02f8*/ 	.word	0x000004c0
        /*02fc*/ 	.word	0x000000ff
        /*0300*/ 	.word	0x00000098
        /*0304*/ 	.short	0x0100
        /*0306*/ 	.byte	0x08
	.zero		1


	//   ....[39]....
        /*0308*/ 	.word	0x000004d0
        /*030c*/ 	.word	0x000000ff
        /*0310*/ 	.word	0x00000258
        /*0314*/ 	.short	0x0100
        /*0316*/ 	.byte	0x08
	.zero		1


	//   ....[40]....
        /*0318*/ 	.word	0x000004e0
        /*031c*/ 	.word	0x000000ff
        /*0320*/ 	.word	0x000000a0
        /*0324*/ 	.short	0x0100
        /*0326*/ 	.byte	0x08
	.zero		1


	//   ....[41]....
        /*0328*/ 	.word	0x000004f0
        /*032c*/ 	.word	0x000000ff
        /*0330*/ 	.word	0x00000260
        /*0334*/ 	.short	0x0100
        /*0336*/ 	.byte	0x08
	.zero		1


	//   ....[42]....
        /*0338*/ 	.word	0x00000500
        /*033c*/ 	.word	0x000000ff
        /*0340*/ 	.word	0x000000a8
        /*0344*/ 	.short	0x0100
        /*0346*/ 	.byte	0x08
	.zero		1


	//   ....[43]....
        /*0348*/ 	.word	0x00000510
        /*034c*/ 	.word	0x000000ff
        /*0350*/ 	.word	0x00000268
        /*0354*/ 	.short	0x0100
        /*0356*/ 	.byte	0x08
	.zero		1


	//   ....[44]....
        /*0358*/ 	.word	0x00000520
        /*035c*/ 	.word	0x000000ff
        /*0360*/ 	.word	0x000000b0
        /*0364*/ 	.short	0x0100
        /*0366*/ 	.byte	0x08
	.zero		1


	//   ....[45]....
        /*0368*/ 	.word	0x00000530
        /*036c*/ 	.word	0x000000ff
        /*0370*/ 	.word	0x00000270
        /*0374*/ 	.short	0x0100
        /*0376*/ 	.byte	0x08
	.zero		1


	//   ....[46]....
        /*0378*/ 	.word	0x00000540
        /*037c*/ 	.word	0x000000ff
        /*0380*/ 	.word	0x000000b8
        /*0384*/ 	.short	0x0100
        /*0386*/ 	.byte	0x08
	.zero		1


	//   ....[47]....
        /*0388*/ 	.word	0x00000550
        /*038c*/ 	.word	0x000000ff
        /*0390*/ 	.word	0x00000278
        /*0394*/ 	.short	0x0100
        /*0396*/ 	.byte	0x08
	.zero		1


	//   ....[48]....
        /*0398*/ 	.word	0x00000560
        /*039c*/ 	.word	0x000000ff
        /*03a0*/ 	.word	0x000000c0
        /*03a4*/ 	.short	0x0100
        /*03a6*/ 	.byte	0x08
	.zero		1


	//   ....[49]....
        /*03a8*/ 	.word	0x00000570
        /*03ac*/ 	.word	0x000000ff
        /*03b0*/ 	.word	0x00000280
        /*03b4*/ 	.short	0x0100
        /*03b6*/ 	.byte	0x08
	.zero		1


	//   ....[50]....
        /*03b8*/ 	.word	0x00000580
        /*03bc*/ 	.word	0x000000ff
        /*03c0*/ 	.word	0x000000c8
        /*03c4*/ 	.short	0x0100
        /*03c6*/ 	.byte	0x08
	.zero		1


	//   ....[51]....
        /*03c8*/ 	.word	0x00000590
        /*03cc*/ 	.word	0x000000ff
        /*03d0*/ 	.word	0x00000288
        /*03d4*/ 	.short	0x0100
        /*03d6*/ 	.byte	0x08
	.zero		1


	//   ....[52]....
        /*03d8*/ 	.word	0x000005a0
        /*03dc*/ 	.word	0x000000ff
        /*03e0*/ 	.word	0x000000d0
        /*03e4*/ 	.short	0x0100
        /*03e6*/ 	.byte	0x08
	.zero		1


	//   ....[53]....
        /*03e8*/ 	.word	0x000005b0
        /*03ec*/ 	.word	0x000000ff
        /*03f0*/ 	.word	0x00000290
        /*03f4*/ 	.short	0x0100
        /*03f6*/ 	.byte	0x08
	.zero		1


	//   ....[54]....
        /*03f8*/ 	.word	0x000005c0
        /*03fc*/ 	.word	0x000000ff
        /*0400*/ 	.word	0x000000d8
        /*0404*/ 	.short	0x0100
        /*0406*/ 	.byte	0x08
	.zero		1


	//   ....[55]....
        /*0408*/ 	.word	0x000005d0
        /*040c*/ 	.word	0x000000ff
        /*0410*/ 	.word	0x00000298
        /*0414*/ 	.short	0x0100
        /*0416*/ 	.byte	0x08
	.zero		1


	//   ....[56]....
        /*0418*/ 	.word	0x000005e0
        /*041c*/ 	.word	0x000000ff
        /*0420*/ 	.word	0x000000e0
        /*0424*/ 	.short	0x0100
        /*0426*/ 	.byte	0x08
	.zero		1


	//   ....[57]....
        /*0428*/ 	.word	0x000005f0
        /*042c*/ 	.word	0x000000ff
        /*0430*/ 	.word	0x000002a0
        /*0434*/ 	.short	0x0100
        /*0436*/ 	.byte	0x08
	.zero		1


	//   ....[58]....
        /*0438*/ 	.word	0x00000600
        /*043c*/ 	.word	0x000000ff
        /*0440*/ 	.word	0x000000e8
        /*0444*/ 	.short	0x0100
        /*0446*/ 	.byte	0x08
	.zero		1


	//   ....[59]....
        /*0448*/ 	.word	0x00000610
        /*044c*/ 	.word	0x000000ff
        /*0450*/ 	.word	0x000002a8
        /*0454*/ 	.short	0x0100
        /*0456*/ 	.byte	0x08
	.zero		1


	//   ....[60]....
        /*0458*/ 	.word	0x00000620
        /*045c*/ 	.word	0x000000ff
        /*0460*/ 	.word	0x000000f0
        /*0464*/ 	.short	0x0100
        /*0466*/ 	.byte	0x08
	.zero		1


	//   ....[61]....
        /*0468*/ 	.word	0x00000630
        /*046c*/ 	.word	0x000000ff
        /*0470*/ 	.word	0x000002b0
        /*0474*/ 	.short	0x0100
        /*0476*/ 	.byte	0x08
	.zero		1


	//   ....[62]....
        /*0478*/ 	.word	0x00000640
        /*047c*/ 	.word	0x000000ff
        /*0480*/ 	.word	0x000000f8
        /*0484*/ 	.short	0x0100
        /*0486*/ 	.byte	0x08
	.zero		1


	//   ....[63]....
        /*0488*/ 	.word	0x00000650
        /*048c*/ 	.word	0x000000ff
        /*0490*/ 	.word	0x000002b8
        /*0494*/ 	.short	0x0100
        /*0496*/ 	.byte	0x08
	.zero		1


	//   ....[64]....
        /*0498*/ 	.word	0x00000660
        /*049c*/ 	.word	0x000000ff
        /*04a0*/ 	.word	0x00000100
        /*04a4*/ 	.short	0x0100
        /*04a6*/ 	.byte	0x08
	.zero		1


	//   ....[65]....
        /*04a8*/ 	.word	0x00000670
        /*04ac*/ 	.word	0x000000ff
        /*04b0*/ 	.word	0x000002c0
        /*04b4*/ 	.short	0x0100
        /*04b6*/ 	.byte	0x08
	.zero		1


	//   ....[66]....
        /*04b8*/ 	.word	0x00000680
        /*04bc*/ 	.word	0x000000ff
        /*04c0*/ 	.word	0x00000108
        /*04c4*/ 	.short	0x0100
        /*04c6*/ 	.byte	0x08
	.zero		1


	//   ....[67]....
        /*04c8*/ 	.word	0x00000690
        /*04cc*/ 	.word	0x000000ff
        /*04d0*/ 	.word	0x000002c8
        /*04d4*/ 	.short	0x0100
        /*04d6*/ 	.byte	0x08
	.zero		1


	//   ....[68]....
        /*04d8*/ 	.word	0x000006a0
        /*04dc*/ 	.word	0x000000ff
        /*04e0*/ 	.word	0x00000110
        /*04e4*/ 	.short	0x0100
        /*04e6*/ 	.byte	0x08
	.zero		1


	//   ....[69]....
        /*04e8*/ 	.word	0x000006b0
        /*04ec*/ 	.word	0x000000ff
        /*04f0*/ 	.word	0x000002d0
        /*04f4*/ 	.short	0x0100
        /*04f6*/ 	.byte	0x08
	.zero		1


	//   ....[70]....
        /*04f8*/ 	.word	0x000006c0
        /*04fc*/ 	.word	0x000000ff
        /*0500*/ 	.word	0x00000118
        /*0504*/ 	.short	0x0100
        /*0506*/ 	.byte	0x08
	.zero		1


	//   ....[71]....
        /*0508*/ 	.word	0x000006d0
        /*050c*/ 	.word	0x000000ff
        /*0510*/ 	.word	0x000002d8
        /*0514*/ 	.short	0x0100
        /*0516*/ 	.byte	0x08
	.zero		1


	//   ....[72]....
        /*0518*/ 	.word	0x000006e0
        /*051c*/ 	.word	0x000000ff
        /*0520*/ 	.word	0x00000120
        /*0524*/ 	.short	0x0100
        /*0526*/ 	.byte	0x08
	.zero		1


	//   ....[73]....
        /*0528*/ 	.word	0x000006f0
        /*052c*/ 	.word	0x000000ff
        /*0530*/ 	.word	0x000002e0
        /*0534*/ 	.short	0x0100
        /*0536*/ 	.byte	0x08
	.zero		1


	//   ....[74]....
        /*0538*/ 	.word	0x00000700
        /*053c*/ 	.word	0x000000ff
        /*0540*/ 	.word	0x00000128
        /*0544*/ 	.short	0x0100
        /*0546*/ 	.byte	0x08
	.zero		1


	//   ....[75]....
        /*0548*/ 	.word	0x00000710
        /*054c*/ 	.word	0x000000ff
        /*0550*/ 	.word	0x000002e8
        /*0554*/ 	.short	0x0100
        /*0556*/ 	.byte	0x08
	.zero		1


	//   ....[76]....
        /*0558*/ 	.word	0x00000720
        /*055c*/ 	.word	0x000000ff
        /*0560*/ 	.word	0x00000130
        /*0564*/ 	.short	0x0100
        /*0566*/ 	.byte	0x08
	.zero		1


	//   ....[77]....
        /*0568*/ 	.word	0x00000730
        /*056c*/ 	.word	0x000000ff
        /*0570*/ 	.word	0x000002f0
        /*0574*/ 	.short	0x0100
        /*0576*/ 	.byte	0x08
	.zero		1


	//   ....[78]....
        /*0578*/ 	.word	0x00000740
        /*057c*/ 	.word	0x000000ff
        /*0580*/ 	.word	0x00000138
        /*0584*/ 	.short	0x0100
        /*0586*/ 	.byte	0x08
	.zero		1


	//   ....[79]....
        /*0588*/ 	.word	0x00000750
        /*058c*/ 	.word	0x000000ff
        /*0590*/ 	.word	0x000002f8
        /*0594*/ 	.short	0x0100
        /*0596*/ 	.byte	0x08
	.zero		1


	//   ....[80]....
        /*0598*/ 	.word	0x00000760
        /*059c*/ 	.word	0x000000ff
        /*05a0*/ 	.word	0x00000140
        /*05a4*/ 	.short	0x0100
        /*05a6*/ 	.byte	0x08
	.zero		1


	//   ....[81]....
        /*05a8*/ 	.word	0x00000770
        /*05ac*/ 	.word	0x000000ff
        /*05b0*/ 	.word	0x00000300
        /*05b4*/ 	.short	0x0100
        /*05b6*/ 	.byte	0x08
	.zero		1


	//   ....[82]....
        /*05b8*/ 	.word	0x00000780
        /*05bc*/ 	.word	0x000000ff
        /*05c0*/ 	.word	0x00000148
        /*05c4*/ 	.short	0x0100
        /*05c6*/ 	.byte	0x08
	.zero		1


	//   ....[83]....
        /*05c8*/ 	.word	0x00000790
        /*05cc*/ 	.word	0x000000ff
        /*05d0*/ 	.word	0x00000308
        /*05d4*/ 	.short	0x0100
        /*05d6*/ 	.byte	0x08
	.zero		1


	//   ....[84]....
        /*05d8*/ 	.word	0x000007a0
        /*05dc*/ 	.word	0x000000ff
        /*05e0*/ 	.word	0x00000150
        /*05e4*/ 	.short	0x0100
        /*05e6*/ 	.byte	0x08
	.zero		1


	//   ....[85]....
        /*05e8*/ 	.word	0x000007b0
        /*05ec*/ 	.word	0x000000ff
        /*05f0*/ 	.word	0x00000310
        /*05f4*/ 	.short	0x0100
        /*05f6*/ 	.byte	0x08
	.zero		1


	//   ....[86]....
        /*05f8*/ 	.word	0x000007c0
        /*05fc*/ 	.word	0x000000ff
        /*0600*/ 	.word	0x00000158
        /*0604*/ 	.short	0x0100
        /*0606*/ 	.byte	0x08
	.zero		1


	//   ....[87]....
        /*0608*/ 	.word	0x000007d0
        /*060c*/ 	.word	0x000000ff
        /*0610*/ 	.word	0x00000318
        /*0614*/ 	.short	0x0100
        /*0616*/ 	.byte	0x08
	.zero		1


	//   ....[88]....
        /*0618*/ 	.word	0x000007e0
        /*061c*/ 	.word	0x000000ff
        /*0620*/ 	.word	0x00000160
        /*0624*/ 	.short	0x0100
        /*0626*/ 	.byte	0x08
	.zero		1


	//   ....[89]....
        /*0628*/ 	.word	0x000007f0
        /*062c*/ 	.word	0x000000ff
        /*0630*/ 	.word	0x00000320
        /*0634*/ 	.short	0x0100
        /*0636*/ 	.byte	0x08
	.zero		1


	//   ....[90]....
        /*0638*/ 	.word	0x00000800
        /*063c*/ 	.word	0x000000ff
        /*0640*/ 	.word	0x00000168
        /*0644*/ 	.short	0x0100
        /*0646*/ 	.byte	0x08
	.zero		1


	//   ....[91]....
        /*0648*/ 	.word	0x00000810
        /*064c*/ 	.word	0x000000ff
        /*0650*/ 	.word	0x00000328
        /*0654*/ 	.short	0x0100
        /*0656*/ 	.byte	0x08
	.zero		1


	//   ....[92]....
        /*0658*/ 	.word	0x00000820
        /*065c*/ 	.word	0x000000ff
        /*0660*/ 	.word	0x00000170
        /*0664*/ 	.short	0x0100
        /*0666*/ 	.byte	0x08
	.zero		1


	//   ....[93]....
        /*0668*/ 	.word	0x00000830
        /*066c*/ 	.word	0x000000ff
        /*0670*/ 	.word	0x00000330
        /*0674*/ 	.short	0x0100
        /*0676*/ 	.byte	0x08
	.zero		1


	//   ....[94]....
        /*0678*/ 	.word	0x00000840
        /*067c*/ 	.word	0x000000ff
        /*0680*/ 	.word	0x00000178
        /*0684*/ 	.short	0x0100
        /*0686*/ 	.byte	0x08
	.zero		1


	//   ....[95]....
        /*0688*/ 	.word	0x00000850
        /*068c*/ 	.word	0x000000ff
        /*0690*/ 	.word	0x00000338
        /*0694*/ 	.short	0x0100
        /*0696*/ 	.byte	0x08
	.zero		1


	//   ....[96]....
        /*0698*/ 	.word	0x00000860
        /*069c*/ 	.word	0x000000ff
        /*06a0*/ 	.word	0x00000180
        /*06a4*/ 	.short	0x0100
        /*06a6*/ 	.byte	0x08
	.zero		1


	//   ....[97]....
        /*06a8*/ 	.word	0x00000870
        /*06ac*/ 	.word	0x000000ff
        /*06b0*/ 	.word	0x00000340
        /*06b4*/ 	.short	0x0100
        /*06b6*/ 	.byte	0x08
	.zero		1


	//   ....[98]....
        /*06b8*/ 	.word	0x00000880
        /*06bc*/ 	.word	0x000000ff
        /*06c0*/ 	.word	0x00000188
        /*06c4*/ 	.short	0x0100
        /*06c6*/ 	.byte	0x08
	.zero		1


	//   ....[99]....
        /*06c8*/ 	.word	0x00000890
        /*06cc*/ 	.word	0x000000ff
        /*06d0*/ 	.word	0x00000348
        /*06d4*/ 	.short	0x0100
        /*06d6*/ 	.byte	0x08
	.zero		1


	//   ....[100]....
        /*06d8*/ 	.word	0x000008a0
        /*06dc*/ 	.word	0x000000ff
        /*06e0*/ 	.word	0x00000190
        /*06e4*/ 	.short	0x0100
        /*06e6*/ 	.byte	0x08
	.zero		1


	//   ....[101]....
        /*06e8*/ 	.word	0x000008b0
        /*06ec*/ 	.word	0x000000ff
        /*06f0*/ 	.word	0x00000350
        /*06f4*/ 	.short	0x0100
        /*06f6*/ 	.byte	0x08
	.zero		1


	//   ....[102]....
        /*06f8*/ 	.word	0x000008c0
        /*06fc*/ 	.word	0x000000ff
        /*0700*/ 	.word	0x00000198
        /*0704*/ 	.short	0x0100
        /*0706*/ 	.byte	0x08
	.zero		1


	//   ....[103]....
        /*0708*/ 	.word	0x000008d0
        /*070c*/ 	.word	0x000000ff
        /*0710*/ 	.word	0x00000358
        /*0714*/ 	.short	0x0100
        /*0716*/ 	.byte	0x08
	.zero		1


	//   ....[104]....
        /*0718*/ 	.word	0x000008e0
        /*071c*/ 	.word	0x000000ff
        /*0720*/ 	.word	0x000001a0
        /*0724*/ 	.short	0x0100
        /*0726*/ 	.byte	0x08
	.zero		1


	//   ....[105]....
        /*0728*/ 	.word	0x000008f0
        /*072c*/ 	.word	0x000000ff
        /*0730*/ 	.word	0x00000360
        /*0734*/ 	.short	0x0100
        /*0736*/ 	.byte	0x08
	.zero		1


	//   ....[106]....
        /*0738*/ 	.word	0x00000900
        /*073c*/ 	.word	0x000000ff
        /*0740*/ 	.word	0x000001a8
        /*0744*/ 	.short	0x0100
        /*0746*/ 	.byte	0x08
	.zero		1


	//   ....[107]....
        /*0748*/ 	.word	0x00000910
        /*074c*/ 	.word	0x000000ff
        /*0750*/ 	.word	0x00000368
        /*0754*/ 	.short	0x0100
        /*0756*/ 	.byte	0x08
	.zero		1


	//   ....[108]....
        /*0758*/ 	.word	0x00000920
        /*075c*/ 	.word	0x000000ff
        /*0760*/ 	.word	0x000001b0
        /*0764*/ 	.short	0x0100
        /*0766*/ 	.byte	0x08
	.zero		1


	//   ....[109]....
        /*0768*/ 	.word	0x00000930
        /*076c*/ 	.word	0x000000ff
        /*0770*/ 	.word	0x00000370
        /*0774*/ 	.short	0x0100
        /*0776*/ 	.byte	0x08
	.zero		1


	//   ....[110]....
        /*0778*/ 	.word	0x00000940
        /*077c*/ 	.word	0x000000ff
        /*0780*/ 	.word	0x000001b8
        /*0784*/ 	.short	0x0100
        /*0786*/ 	.byte	0x08
	.zero		1


	//   ....[111]....
        /*0788*/ 	.word	0x00000950
        /*078c*/ 	.word	0x000000ff
        /*0790*/ 	.word	0x00000378
        /*0794*/ 	.short	0x0100
        /*0796*/ 	.byte	0x08
	.zero		1


	//   ....[112]....
        /*0798*/ 	.word	0x00000e40
        /*079c*/ 	.word	0x000000ff
        /*07a0*/ 	.word	0x000003b0
        /*07a4*/ 	.short	0x0100
        /*07a6*/ 	.byte	0x08
	.zero		1


	//   ....[113]....
        /*07a8*/ 	.word	0x00000ed0
        /*07ac*/ 	.word	0x000000ff
        /*07b0*/ 	.word	0x000003b8
        /*07b4*/ 	.short	0x0100
        /*07b6*/ 	.byte	0x08
	.zero		1


	//   ....[114]....
        /*07b8*/ 	.word	0x00000f00
        /*07bc*/ 	.word	0x000000ff
        /*07c0*/ 	.word	0x00000390
        /*07c4*/ 	.short	0x0100
        /*07c6*/ 	.byte	0x09
	.zero		1


	//   ....[115]....
        /*07c8*/ 	.word	0x00000f10
        /*07cc*/ 	.word	0x000000ff
        /*07d0*/ 	.word	0x00000398
        /*07d4*/ 	.short	0x0100
        /*07d6*/ 	.byte	0x09
	.zero		1


	//   ....[116]....
        /*07d8*/ 	.word	0x00000f20
        /*07dc*/ 	.word	0x000000ff
        /*07e0*/ 	.word	0x000003a0
        /*07e4*/ 	.short	0x0100
        /*07e6*/ 	.byte	0x09
	.zero		1


	//   ....[117]....
        /*07e8*/ 	.word	0x00000f30
        /*07ec*/ 	.word	0x000000ff
        /*07f0*/ 	.word	0x000003a8
        /*07f4*/ 	.short	0x0100
        /*07f6*/ 	.byte	0x09
	.zero		1


	//   ....[118]....
        /*07f8*/ 	.word	0x00001d10
        /*07fc*/ 	.word	0x000000ff
        /*0800*/ 	.word	0xfffffff8
        /*0804*/ 	.short	0x010a
        /*0806*/ 	.byte	0x0f
	.zero		1


	//   ....[119]....
        /*0808*/ 	.word	0x00001ff0
        /*080c*/ 	.word	0x000000ff
        /*0810*/ 	.word	0x00000000
        /*0814*/ 	.short	0x010a
        /*0816*/ 	.byte	0x06
	.zero		1


	//   ....[120]....
        /*0818*/ 	.word	0x00002030
        /*081c*/ 	.word	0x000000ff
        /*0820*/ 	.word	0x00000000
        /*0824*/ 	.short	0x010a
        /*0826*/ 	.byte	0x06
	.zero		1


	//   ....[121]....
        /*0828*/ 	.word	0x00002560
        /*082c*/ 	.word	0x000000ff
        /*0830*/ 	.word	0x00000000
        /*0834*/ 	.short	0x010a
        /*0836*/ 	.byte	0x09
	.zero		1


	//   ....[122]....
        /*0838*/ 	.word	0x000025a0
        /*083c*/ 	.word	0x000000ff
        /*0840*/ 	.word	0x00000000
        /*0844*/ 	.short	0x010a
        /*0846*/ 	.byte	0x09
	.zero		1


	//   ....[123]....
        /*0848*/ 	.word	0x00002930
        /*084c*/ 	.word	0x00000013
        /*0850*/ 	.word	0x00000000
        /*0854*/ 	.short	0x0101
        /*0856*/ 	.byte	0x3f
	.zero		1


	//   ....[124]....
        /*0858*/ 	.word	0x00002ca0
        /*085c*/ 	.word	0x0000000f
        /*0860*/ 	.word	0x00000000
        /*0864*/ 	.short	0x0101
        /*0866*/ 	.byte	0x17
	.zero		1


	//   ....[125]....
        /*0868*/ 	.word	0x00002db0
        /*086c*/ 	.word	0x0000000f
        /*0870*/ 	.word	0x00000000
        /*0874*/ 	.short	0x0101
        /*0876*/ 	.byte	0x3f
	.zero		1


	//   ....[126]....
        /*0878*/ 	.word	0x00002e60
        /*087c*/ 	.word	0x000000ff
        /*0880*/ 	.word	0x00000008
        /*0884*/ 	.short	0x010a
        /*0886*/ 	.byte	0x0f
	.zero		1


	//   ....[127]....
        /*0888*/ 	.word	0x000056c0
        /*088c*/ 	.word	0x00000004
        /*0890*/ 	.word	0x00000000
        /*0894*/ 	.short	0x0101
        /*0896*/ 	.byte	0x17
	.zero		1


	//   ....[128]....
        /*0898*/ 	.word	0x00005fe0
        /*089c*/ 	.word	0x00000013
        /*08a0*/ 	.word	0x000001c0
        /*08a4*/ 	.short	0x010a
        /*08a6*/ 	.byte	0x3f
	.zero		1


	//   ....[129]....
        /*08a8*/ 	.word	0x00006390
        /*08ac*/ 	.word	0x00000004
        /*08b0*/ 	.word	0x000003b8
        /*08b4*/ 	.short	0x0101
        /*08b6*/ 	.byte	0x3f
	.zero		1


	//   ....[130]....
        /*08b8*/ 	.word	0x00006ac0
        /*08bc*/ 	.word	0x00000005
        /*08c0*/ 	.word	0x00000000
        /*08c4*/ 	.short	0x010a
        /*08c6*/ 	.byte	0x3f
	.zero		1


	//   ....[131]....
        /*08c8*/ 	.word	0x00006b40
        /*08cc*/ 	.word	0x00000007
        /*08d0*/ 	.word	0x00000000
        /*08d4*/ 	.short	0x010a
        /*08d6*/ 	.byte	0x3f
	.zero		1


	//   ....[132]....
        /*08d8*/ 	.word	0x00006bd0
        /*08dc*/ 	.word	0x00000006
        /*08e0*/ 	.word	0x00000000
        /*08e4*/ 	.short	0x010a
        /*08e6*/ 	.byte	0x3f
	.zero		1


	//   ....[133]....
        /*08e8*/ 	.word	0x00006c60
        /*08ec*/ 	.word	0x00000009
        /*08f0*/ 	.word	0x00000000
        /*08f4*/ 	.short	0x010a
        /*08f6*/ 	.byte	0x3f
	.zero		1


	//   ....[134]....
        /*08f8*/ 	.word	0x00006cf0
        /*08fc*/ 	.word	0x00000006
        /*0900*/ 	.word	0x00000000
        /*0904*/ 	.short	0x010a
        /*0906*/ 	.byte	0x3f
	.zero		1


	//   ....[135]....
        /*0908*/ 	.word	0x00006d80
        /*090c*/ 	.word	0x00000009
        /*0910*/ 	.word	0x00000000
        /*0914*/ 	.short	0x010a
        /*0916*/ 	.byte	0x3f
	.zero		1


	//   ....[136]....
        /*0918*/ 	.word	0x00006e10
        /*091c*/ 	.word	0x00000006
        /*0920*/ 	.word	0x00000000
        /*0924*/ 	.short	0x010a
        /*0926*/ 	.byte	0x3f
	.zero		1


	//   ....[137]....
        /*0928*/ 	.word	0x00006ea0
        /*092c*/ 	.word	0x00000009
        /*0930*/ 	.word	0x00000000
        /*0934*/ 	.short	0x010a
        /*0936*/ 	.byte	0x3f
	.zero		1


	//   ....[138]....
        /*0938*/ 	.word	0x00006f30
        /*093c*/ 	.word	0x00000006
        /*0940*/ 	.word	0x00000000
        /*0944*/ 	.short	0x010a
        /*0946*/ 	.byte	0x3f
	.zero		1


	//   ....[139]....
        /*0948*/ 	.word	0x00006fc0
        /*094c*/ 	.word	0x00000009
        /*0950*/ 	.word	0x00000000
        /*0954*/ 	.short	0x010a
        /*0956*/ 	.byte	0x3f
	.zero		1


	//   ....[140]....
        /*0958*/ 	.word	0x00007050
        /*095c*/ 	.word	0x00000006
        /*0960*/ 	.word	0x00000000
        /*0964*/ 	.short	0x010a
        /*0966*/ 	.byte	0x3f
	.zero		1


	//   ....[141]....
        /*0968*/ 	.word	0x000070e0
        /*096c*/ 	.word	0x00000009
        /*0970*/ 	.word	0x00000000
        /*0974*/ 	.short	0x010a
        /*0976*/ 	.byte	0x3f
	.zero		1


	//   ....[142]....
        /*0978*/ 	.word	0x00007170
        /*097c*/ 	.word	0x00000006
        /*0980*/ 	.word	0x00000000
        /*0984*/ 	.short	0x010a
        /*0986*/ 	.byte	0x3f
	.zero		1


	//   ....[143]....
        /*0988*/ 	.word	0x00007200
        /*098c*/ 	.word	0x00000009
        /*0990*/ 	.word	0x00000000
        /*0994*/ 	.short	0x010a
        /*0996*/ 	.byte	0x3f
	.zero		1


	//   ....[144]....
        /*0998*/ 	.word	0x00007290
        /*099c*/ 	.word	0x00000006
        /*09a0*/ 	.word	0x00000000
        /*09a4*/ 	.short	0x010a
        /*09a6*/ 	.byte	0x3f
	.zero		1


	//   ....[145]....
        /*09a8*/ 	.word	0x00007320
        /*09ac*/ 	.word	0x00000009
        /*09b0*/ 	.word	0x00000000
        /*09b4*/ 	.short	0x010a
        /*09b6*/ 	.byte	0x3f
	.zero		1


	//   ....[146]....
        /*09b8*/ 	.word	0x000073b0
        /*09bc*/ 	.word	0x00000006
        /*09c0*/ 	.word	0x00000000
        /*09c4*/ 	.short	0x010a
        /*09c6*/ 	.byte	0x3f
	.zero		1


	//   ....[147]....
        /*09c8*/ 	.word	0x00007440
        /*09cc*/ 	.word	0x00000009
        /*09d0*/ 	.word	0x00000000
        /*09d4*/ 	.short	0x010a
        /*09d6*/ 	.byte	0x3f
	.zero		1


	//   ....[148]....
        /*09d8*/ 	.word	0x000074d0
        /*09dc*/ 	.word	0x00000006
        /*09e0*/ 	.word	0x00000000
        /*09e4*/ 	.short	0x010a
        /*09e6*/ 	.byte	0x3f
	.zero		1


	//   ....[149]....
        /*09e8*/ 	.word	0x00007560
        /*09ec*/ 	.word	0x00000009
        /*09f0*/ 	.word	0x00000000
        /*09f4*/ 	.short	0x010a
        /*09f6*/ 	.byte	0x3f
	.zero		1


	//   ....[150]....
        /*09f8*/ 	.word	0x000075f0
        /*09fc*/ 	.word	0x00000006
        /*0a00*/ 	.word	0x00000000
        /*0a04*/ 	.short	0x010a
        /*0a06*/ 	.byte	0x3f
	.zero		1


	//   ....[151]....
        /*0a08*/ 	.word	0x00007680
        /*0a0c*/ 	.word	0x00000009
        /*0a10*/ 	.word	0x00000000
        /*0a14*/ 	.short	0x010a
        /*0a16*/ 	.byte	0x3f
	.zero		1


	//   ....[152]....
        /*0a18*/ 	.word	0x00007710
        /*0a1c*/ 	.word	0x00000006
        /*0a20*/ 	.word	0x00000000
        /*0a24*/ 	.short	0x010a
        /*0a26*/ 	.byte	0x3f
	.zero		1


	//   ....[153]....
        /*0a28*/ 	.word	0x000077a0
        /*0a2c*/ 	.word	0x00000009
        /*0a30*/ 	.word	0x00000000
        /*0a34*/ 	.short	0x010a
        /*0a36*/ 	.byte	0x3f
	.zero		1


	//   ....[154]....
        /*0a38*/ 	.word	0x00007830
        /*0a3c*/ 	.word	0x00000006
        /*0a40*/ 	.word	0x00000000
        /*0a44*/ 	.short	0x010a
        /*0a46*/ 	.byte	0x3f
	.zero		1


	//   ....[155]....
        /*0a48*/ 	.word	0x000078c0
        /*0a4c*/ 	.word	0x00000009
        /*0a50*/ 	.word	0x00000000
        /*0a54*/ 	.short	0x010a
        /*0a56*/ 	.byte	0x3f
	.zero		1


	//   ....[156]....
        /*0a58*/ 	.word	0x00007950
        /*0a5c*/ 	.word	0x00000006
        /*0a60*/ 	.word	0x00000000
        /*0a64*/ 	.short	0x010a
        /*0a66*/ 	.byte	0x3f
	.zero		1


	//   ....[157]....
        /*0a68*/ 	.word	0x000079e0
        /*0a6c*/ 	.word	0x00000009
        /*0a70*/ 	.word	0x00000000
        /*0a74*/ 	.short	0x010a
        /*0a76*/ 	.byte	0x3f
	.zero		1


	//   ....[158]....
        /*0a78*/ 	.word	0x00007a70
        /*0a7c*/ 	.word	0x00000006
        /*0a80*/ 	.word	0x00000000
        /*0a84*/ 	.short	0x010a
        /*0a86*/ 	.byte	0x3f
	.zero		1


	//   ....[159]....
        /*0a88*/ 	.word	0x00007b00
        /*0a8c*/ 	.word	0x00000009
        /*0a90*/ 	.word	0x00000000
        /*0a94*/ 	.short	0x010a
        /*0a96*/ 	.byte	0x3f
	.zero		1


	//   ....[160]....
        /*0a98*/ 	.word	0x00007b90
        /*0a9c*/ 	.word	0x00000006
        /*0aa0*/ 	.word	0x00000000
        /*0aa4*/ 	.short	0x010a
        /*0aa6*/ 	.byte	0x3f
	.zero		1


	//   ....[161]....
        /*0aa8*/ 	.word	0x00007c20
        /*0aac*/ 	.word	0x00000009
        /*0ab0*/ 	.word	0x00000000
        /*0ab4*/ 	.short	0x010a
        /*0ab6*/ 	.byte	0x3f
	.zero		1


	//   ....[162]....
        /*0ab8*/ 	.word	0x00007cb0
        /*0abc*/ 	.word	0x00000006
        /*0ac0*/ 	.word	0x00000000
        /*0ac4*/ 	.short	0x010a
        /*0ac6*/ 	.byte	0x3f
	.zero		1


	//   ....[163]....
        /*0ac8*/ 	.word	0x00007d40
        /*0acc*/ 	.word	0x00000009
        /*0ad0*/ 	.word	0x00000000
        /*0ad4*/ 	.short	0x010a
        /*0ad6*/ 	.byte	0x3f
	.zero		1


	//   ....[164]....
        /*0ad8*/ 	.word	0x00007dd0
        /*0adc*/ 	.word	0x00000006
        /*0ae0*/ 	.word	0x00000000
        /*0ae4*/ 	.short	0x010a
        /*0ae6*/ 	.byte	0x3f
	.zero		1


	//   ....[165]....
        /*0ae8*/ 	.word	0x00007e60
        /*0aec*/ 	.word	0x00000009
        /*0af0*/ 	.word	0x00000000
        /*0af4*/ 	.short	0x010a
        /*0af6*/ 	.byte	0x3f
	.zero		1


	//   ....[166]....
        /*0af8*/ 	.word	0x00007ef0
        /*0afc*/ 	.word	0x00000006
        /*0b00*/ 	.word	0x00000000
        /*0b04*/ 	.short	0x010a
        /*0b06*/ 	.byte	0x3f
	.zero		1


	//   ....[167]....
        /*0b08*/ 	.word	0x00007f80
        /*0b0c*/ 	.word	0x00000009
        /*0b10*/ 	.word	0x00000000
        /*0b14*/ 	.short	0x010a
        /*0b16*/ 	.byte	0x3f
	.zero		1


	//   ....[168]....
        /*0b18*/ 	.word	0x00008010
        /*0b1c*/ 	.word	0x00000006
        /*0b20*/ 	.word	0x00000000
        /*0b24*/ 	.short	0x010a
        /*0b26*/ 	.byte	0x3f
	.zero		1


	//   ....[169]....
        /*0b28*/ 	.word	0x000080a0
        /*0b2c*/ 	.word	0x00000009
        /*0b30*/ 	.word	0x00000000
        /*0b34*/ 	.short	0x010a
        /*0b36*/ 	.byte	0x3f
	.zero		1


	//   ....[170]....
        /*0b38*/ 	.word	0x00008130
        /*0b3c*/ 	.word	0x00000006
        /*0b40*/ 	.word	0x00000000
        /*0b44*/ 	.short	0x010a
        /*0b46*/ 	.byte	0x3f
	.zero		1


	//   ....[171]....
        /*0b48*/ 	.word	0x000081c0
        /*0b4c*/ 	.word	0x00000009
        /*0b50*/ 	.word	0x00000000
        /*0b54*/ 	.short	0x010a
        /*0b56*/ 	.byte	0x3f
	.zero		1


	//   ....[172]....
        /*0b58*/ 	.word	0x00008250
        /*0b5c*/ 	.word	0x00000006
        /*0b60*/ 	.word	0x00000000
        /*0b64*/ 	.short	0x010a
        /*0b66*/ 	.byte	0x3f
	.zero		1


	//   ....[173]....
        /*0b68*/ 	.word	0x000082e0
        /*0b6c*/ 	.word	0x00000009
        /*0b70*/ 	.word	0x00000000
        /*0b74*/ 	.short	0x010a
        /*0b76*/ 	.byte	0x3f
	.zero		1


	//   ....[174]....
        /*0b78*/ 	.word	0x00008370
        /*0b7c*/ 	.word	0x00000006
        /*0b80*/ 	.word	0x00000000
        /*0b84*/ 	.short	0x010a
        /*0b86*/ 	.byte	0x3f
	.zero		1


	//   ....[175]....
        /*0b88*/ 	.word	0x00008400
        /*0b8c*/ 	.word	0x00000009
        /*0b90*/ 	.word	0x00000000
        /*0b94*/ 	.short	0x010a
        /*0b96*/ 	.byte	0x3f
	.zero		1


	//   ....[176]....
        /*0b98*/ 	.word	0x00008490
        /*0b9c*/ 	.word	0x00000006
        /*0ba0*/ 	.word	0x00000000
        /*0ba4*/ 	.short	0x010a
        /*0ba6*/ 	.byte	0x3f
	.zero		1


	//   ....[177]....
        /*0ba8*/ 	.word	0x00008520
        /*0bac*/ 	.word	0x00000009
        /*0bb0*/ 	.word	0x00000000
        /*0bb4*/ 	.short	0x010a
        /*0bb6*/ 	.byte	0x3f
	.zero		1


	//   ....[178]....
        /*0bb8*/ 	.word	0x000085b0
        /*0bbc*/ 	.word	0x00000006
        /*0bc0*/ 	.word	0x00000000
        /*0bc4*/ 	.short	0x010a
        /*0bc6*/ 	.byte	0x3f
	.zero		1


	//   ....[179]....
        /*0bc8*/ 	.word	0x00008640
        /*0bcc*/ 	.word	0x00000009
        /*0bd0*/ 	.word	0x00000000
        /*0bd4*/ 	.short	0x010a
        /*0bd6*/ 	.byte	0x3f
	.zero		1


	//   ....[180]....
        /*0bd8*/ 	.word	0x000086d0
        /*0bdc*/ 	.word	0x00000006
        /*0be0*/ 	.word	0x00000000
        /*0be4*/ 	.short	0x010a
        /*0be6*/ 	.byte	0x3f
	.zero		1


	//   ....[181]....
        /*0be8*/ 	.word	0x00008760
        /*0bec*/ 	.word	0x00000009
        /*0bf0*/ 	.word	0x00000000
        /*0bf4*/ 	.short	0x010a
        /*0bf6*/ 	.byte	0x3f
	.zero		1


	//   ....[182]....
        /*0bf8*/ 	.word	0x000087f0
        /*0bfc*/ 	.word	0x00000006
        /*0c00*/ 	.word	0x00000000
        /*0c04*/ 	.short	0x010a
        /*0c06*/ 	.byte	0x3f
	.zero		1


	//   ....[183]....
        /*0c08*/ 	.word	0x00008880
        /*0c0c*/ 	.word	0x00000009
        /*0c10*/ 	.word	0x00000000
        /*0c14*/ 	.short	0x010a
        /*0c16*/ 	.byte	0x3f
	.zero		1


	//   ....[184]....
        /*0c18*/ 	.word	0x00008910
        /*0c1c*/ 	.word	0x00000006
        /*0c20*/ 	.word	0x00000000
        /*0c24*/ 	.short	0x010a
        /*0c26*/ 	.byte	0x3f
	.zero		1


	//   ....[185]....
        /*0c28*/ 	.word	0x000089a0
        /*0c2c*/ 	.word	0x00000003
        /*0c30*/ 	.word	0x00000000
        /*0c34*/ 	.short	0x010a
        /*0c36*/ 	.byte	0x3f
	.zero		1


	//   ....[186]....
        /*0c38*/ 	.word	0x00008a10
        /*0c3c*/ 	.word	0x0000000f
        /*0c40*/ 	.word	0xfffffff8
        /*0c44*/ 	.short	0x010a
        /*0c46*/ 	.byte	0x3f
	.zero		1


	//   ....[187]....
        /*0c48*/ 	.word	0x00008a70
        /*0c4c*/ 	.word	0x0000000f
        /*0c50*/ 	.word	0x00000000
        /*0c54*/ 	.short	0x010a
        /*0c56*/ 	.byte	0x3f
	.zero		1


	//   ....[188]....
        /*0c58*/ 	.word	0x00008ad0
        /*0c5c*/ 	.word	0x00000013
        /*0c60*/ 	.word	0x00000000
        /*0c64*/ 	.short	0x010a
        /*0c66*/ 	.byte	0x3f
	.zero		1


	//   ....[189]....
        /*0c68*/ 	.word	0x00008b30
        /*0c6c*/ 	.word	0x0000000f
        /*0c70*/ 	.word	0x00000008
        /*0c74*/ 	.short	0x010a
        /*0c76*/ 	.byte	0x3f
	.zero		1


	//   ....[190]....
        /*0c78*/ 	.word	0x00008c00
        /*0c7c*/ 	.word	0x00000013
        /*0c80*/ 	.word	0x000001c0
        /*0c84*/ 	.short	0x010a
        /*0c86*/ 	.byte	0x3f
	.zero		1


	//   ....[191]....
        /*0c88*/ 	.word	0x00008ce0
        /*0c8c*/ 	.word	0x00000005
        /*0c90*/ 	.word	0x00000000
        /*0c94*/ 	.short	0x010a
        /*0c96*/ 	.byte	0x3f
	.zero		1


	//   ....[192]....
        /*0c98*/ 	.word	0x00008d30
        /*0c9c*/ 	.word	0x00000007
        /*0ca0*/ 	.word	0x00000000
        /*0ca4*/ 	.short	0x010a
        /*0ca6*/ 	.byte	0x3f
	.zero		1


	//   ....[193]....
        /*0ca8*/ 	.word	0x00008d80
        /*0cac*/ 	.word	0x00000006
        /*0cb0*/ 	.word	0x00000000
        /*0cb4*/ 	.short	0x010a
        /*0cb6*/ 	.byte	0x3f
	.zero		1


	//   ....[194]....
        /*0cb8*/ 	.word	0x00008dd0
        /*0cbc*/ 	.word	0x00000009
        /*0cc0*/ 	.word	0x00000000
        /*0cc4*/ 	.short	0x010a
        /*0cc6*/ 	.byte	0x3f
	.zero		1


	//   ....[195]....
        /*0cc8*/ 	.word	0x00008e20
        /*0ccc*/ 	.word	0x00000006
        /*0cd0*/ 	.word	0x00000000
        /*0cd4*/ 	.short	0x010a
        /*0cd6*/ 	.byte	0x3f
	.zero		1


	//   ....[196]....
        /*0cd8*/ 	.word	0x00008e70
        /*0cdc*/ 	.word	0x00000009
        /*0ce0*/ 	.word	0x00000000
        /*0ce4*/ 	.short	0x010a
        /*0ce6*/ 	.byte	0x3f
	.zero		1


	//   ....[197]....
        /*0ce8*/ 	.word	0x00008ec0
        /*0cec*/ 	.word	0x00000006
        /*0cf0*/ 	.word	0x00000000
        /*0cf4*/ 	.short	0x010a
        /*0cf6*/ 	.byte	0x3f
	.zero		1


	//   ....[198]....
        /*0cf8*/ 	.word	0x00008f10
        /*0cfc*/ 	.word	0x00000009
        /*0d00*/ 	.word	0x00000000
        /*0d04*/ 	.short	0x010a
        /*0d06*/ 	.byte	0x3f
	.zero		1


	//   ....[199]....
        /*0d08*/ 	.word	0x00008f60
        /*0d0c*/ 	.word	0x00000006
        /*0d10*/ 	.word	0x00000000
        /*0d14*/ 	.short	0x010a
        /*0d16*/ 	.byte	0x3f
	.zero		1


	//   ....[200]....
        /*0d18*/ 	.word	0x00008fb0
        /*0d1c*/ 	.word	0x00000009
        /*0d20*/ 	.word	0x00000000
        /*0d24*/ 	.short	0x010a
        /*0d26*/ 	.byte	0x3f
	.zero		1


	//   ....[201]....
        /*0d28*/ 	.word	0x00009000
        /*0d2c*/ 	.word	0x00000006
        /*0d30*/ 	.word	0x00000000
        /*0d34*/ 	.short	0x010a
        /*0d36*/ 	.byte	0x3f
	.zero		1


	//   ....[202]....
        /*0d38*/ 	.word	0x00009050
        /*0d3c*/ 	.word	0x00000009
        /*0d40*/ 	.word	0x00000000
        /*0d44*/ 	.short	0x010a
        /*0d46*/ 	.byte	0x3f
	.zero		1


	//   ....[203]....
        /*0d48*/ 	.word	0x000090a0
        /*0d4c*/ 	.word	0x00000006
        /*0d50*/ 	.word	0x00000000
        /*0d54*/ 	.short	0x010a
        /*0d56*/ 	.byte	0x3f
	.zero		1


	//   ....[204]....
        /*0d58*/ 	.word	0x000090f0
        /*0d5c*/ 	.word	0x00000009
        /*0d60*/ 	.word	0x00000000
        /*0d64*/ 	.short	0x010a
        /*0d66*/ 	.byte	0x3f
	.zero		1


	//   ....[205]....
        /*0d68*/ 	.word	0x00009140
        /*0d6c*/ 	.word	0x00000006
        /*0d70*/ 	.word	0x00000000
        /*0d74*/ 	.short	0x010a
        /*0d76*/ 	.byte	0x3f
	.zero		1


	//   ....[206]....
        /*0d78*/ 	.word	0x00009190
        /*0d7c*/ 	.word	0x00000009
        /*0d80*/ 	.word	0x00000000
        /*0d84*/ 	.short	0x010a
        /*0d86*/ 	.byte	0x3f
	.zero		1


	//   ....[207]....
        /*0d88*/ 	.word	0x000091e0
        /*0d8c*/ 	.word	0x00000006
        /*0d90*/ 	.word	0x00000000
        /*0d94*/ 	.short	0x010a
        /*0d96*/ 	.byte	0x3f
	.zero		1


	//   ....[208]....
        /*0d98*/ 	.word	0x00009230
        /*0d9c*/ 	.word	0x00000009
        /*0da0*/ 	.word	0x00000000
        /*0da4*/ 	.short	0x010a
        /*0da6*/ 	.byte	0x3f
	.zero		1


	//   ....[209]....
        /*0da8*/ 	.word	0x00009280
        /*0dac*/ 	.word	0x00000006
        /*0db0*/ 	.word	0x00000000
        /*0db4*/ 	.short	0x010a
        /*0db6*/ 	.byte	0x3f
	.zero		1


	//   ....[210]....
        /*0db8*/ 	.word	0x000092d0
        /*0dbc*/ 	.word	0x00000009
        /*0dc0*/ 	.word	0x00000000
        /*0dc4*/ 	.short	0x010a
        /*0dc6*/ 	.byte	0x3f
	.zero		1


	//   ....[211]....
        /*0dc8*/ 	.word	0x00009320
        /*0dcc*/ 	.word	0x00000006
        /*0dd0*/ 	.word	0x00000000
        /*0dd4*/ 	.short	0x010a
        /*0dd6*/ 	.byte	0x3f
	.zero		1


	//   ....[212]....
        /*0dd8*/ 	.word	0x00009370
        /*0ddc*/ 	.word	0x00000009
        /*0de0*/ 	.word	0x00000000
        /*0de4*/ 	.short	0x010a
        /*0de6*/ 	.byte	0x3f
	.zero		1


	//   ....[213]....
        /*0de8*/ 	.word	0x000093c0
        /*0dec*/ 	.word	0x00000006
        /*0df0*/ 	.word	0x00000000
        /*0df4*/ 	.short	0x010a
        /*0df6*/ 	.byte	0x3f
	.zero		1


	//   ....[214]....
        /*0df8*/ 	.word	0x00009410
        /*0dfc*/ 	.word	0x00000009
        /*0e00*/ 	.word	0x00000000
        /*0e04*/ 	.short	0x010a
        /*0e06*/ 	.byte	0x3f
	.zero		1


	//   ....[215]....
        /*0e08*/ 	.word	0x00009460
        /*0e0c*/ 	.word	0x00000006
        /*0e10*/ 	.word	0x00000000
        /*0e14*/ 	.short	0x010a
        /*0e16*/ 	.byte	0x3f
	.zero		1


	//   ....[216]....
        /*0e18*/ 	.word	0x000094b0
        /*0e1c*/ 	.word	0x00000009
        /*0e20*/ 	.word	0x00000000
        /*0e24*/ 	.short	0x010a
        /*0e26*/ 	.byte	0x3f
	.zero		1


	//   ....[217]....
        /*0e28*/ 	.word	0x00009500
        /*0e2c*/ 	.word	0x00000006
        /*0e30*/ 	.word	0x00000000
        /*0e34*/ 	.short	0x010a
        /*0e36*/ 	.byte	0x3f
	.zero		1


	//   ....[218]....
        /*0e38*/ 	.word	0x00009550
        /*0e3c*/ 	.word	0x00000009
        /*0e40*/ 	.word	0x00000000
        /*0e44*/ 	.short	0x010a
        /*0e46*/ 	.byte	0x3f
	.zero		1


	//   ....[219]....
        /*0e48*/ 	.word	0x000095a0
        /*0e4c*/ 	.word	0x00000006
        /*0e50*/ 	.word	0x00000000
        /*0e54*/ 	.short	0x010a
        /*0e56*/ 	.byte	0x3f
	.zero		1


	//   ....[220]....
        /*0e58*/ 	.word	0x000095f0
        /*0e5c*/ 	.word	0x00000009
        /*0e60*/ 	.word	0x00000000
        /*0e64*/ 	.short	0x010a
        /*0e66*/ 	.byte	0x3f
	.zero		1


	//   ....[221]....
        /*0e68*/ 	.word	0x00009640
        /*0e6c*/ 	.word	0x00000006
        /*0e70*/ 	.word	0x00000000
        /*0e74*/ 	.short	0x010a
        /*0e76*/ 	.byte	0x3f
	.zero		1


	//   ....[222]....
        /*0e78*/ 	.word	0x00009690
        /*0e7c*/ 	.word	0x00000009
        /*0e80*/ 	.word	0x00000000
        /*0e84*/ 	.short	0x010a
        /*0e86*/ 	.byte	0x3f
	.zero		1


	//   ....[223]....
        /*0e88*/ 	.word	0x000096e0
        /*0e8c*/ 	.word	0x00000006
        /*0e90*/ 	.word	0x00000000
        /*0e94*/ 	.short	0x010a
        /*0e96*/ 	.byte	0x3f
	.zero		1


	//   ....[224]....
        /*0e98*/ 	.word	0x00009730
        /*0e9c*/ 	.word	0x00000009
        /*0ea0*/ 	.word	0x00000000
        /*0ea4*/ 	.short	0x010a
        /*0ea6*/ 	.byte	0x3f
	.zero		1


	//   ....[225]....
        /*0ea8*/ 	.word	0x00009780
        /*0eac*/ 	.word	0x00000006
        /*0eb0*/ 	.word	0x00000000
        /*0eb4*/ 	.short	0x010a
        /*0eb6*/ 	.byte	0x3f
	.zero		1


	//   ....[226]....
        /*0eb8*/ 	.word	0x000097d0
        /*0ebc*/ 	.word	0x00000009
        /*0ec0*/ 	.word	0x00000000
        /*0ec4*/ 	.short	0x010a
        /*0ec6*/ 	.byte	0x3f
	.zero		1


	//   ....[227]....
        /*0ec8*/ 	.word	0x00009820
        /*0ecc*/ 	.word	0x00000006
        /*0ed0*/ 	.word	0x00000000
        /*0ed4*/ 	.short	0x010a
        /*0ed6*/ 	.byte	0x3f
	.zero		1


	//   ....[228]....
        /*0ed8*/ 	.word	0x00009870
        /*0edc*/ 	.word	0x00000009
        /*0ee0*/ 	.word	0x00000000
        /*0ee4*/ 	.short	0x010a
        /*0ee6*/ 	.byte	0x3f
	.zero		1


	//   ....[229]....
        /*0ee8*/ 	.word	0x000098c0
        /*0eec*/ 	.word	0x00000006
        /*0ef0*/ 	.word	0x00000000
        /*0ef4*/ 	.short	0x010a
        /*0ef6*/ 	.byte	0x3f
	.zero		1


	//   ....[230]....
        /*0ef8*/ 	.word	0x00009910
        /*0efc*/ 	.word	0x00000009
        /*0f00*/ 	.word	0x00000000
        /*0f04*/ 	.short	0x010a
        /*0f06*/ 	.byte	0x3f
	.zero		1


	//   ....[231]....
        /*0f08*/ 	.word	0x00009960
        /*0f0c*/ 	.word	0x00000006
        /*0f10*/ 	.word	0x00000000
        /*0f14*/ 	.short	0x010a
        /*0f16*/ 	.byte	0x3f
	.zero		1


	//   ....[232]....
        /*0f18*/ 	.word	0x000099b0
        /*0f1c*/ 	.word	0x00000009
        /*0f20*/ 	.word	0x00000000
        /*0f24*/ 	.short	0x010a
        /*0f26*/ 	.byte	0x3f
	.zero		1


	//   ....[233]....
        /*0f28*/ 	.word	0x00009a00
        /*0f2c*/ 	.word	0x00000006
        /*0f30*/ 	.word	0x00000000
        /*0f34*/ 	.short	0x010a
        /*0f36*/ 	.byte	0x3f
	.zero		1


	//   ....[234]....
        /*0f38*/ 	.word	0x00009a50
        /*0f3c*/ 	.word	0x00000009
        /*0f40*/ 	.word	0x00000000
        /*0f44*/ 	.short	0x010a
        /*0f46*/ 	.byte	0x3f
	.zero		1


	//   ....[235]....
        /*0f48*/ 	.word	0x00009aa0
        /*0f4c*/ 	.word	0x00000006
        /*0f50*/ 	.word	0x00000000
        /*0f54*/ 	.short	0x010a
        /*0f56*/ 	.byte	0x3f
	.zero		1


	//   ....[236]....
        /*0f58*/ 	.word	0x00009af0
        /*0f5c*/ 	.word	0x00000009
        /*0f60*/ 	.word	0x00000000
        /*0f64*/ 	.short	0x010a
        /*0f66*/ 	.byte	0x3f
	.zero		1


	//   ....[237]....
        /*0f68*/ 	.word	0x00009b40
        /*0f6c*/ 	.word	0x00000006
        /*0f70*/ 	.word	0x00000000
        /*0f74*/ 	.short	0x010a
        /*0f76*/ 	.byte	0x3f
	.zero		1


	//   ....[238]....
        /*0f78*/ 	.word	0x00009b90
        /*0f7c*/ 	.word	0x00000009
        /*0f80*/ 	.word	0x00000000
        /*0f84*/ 	.short	0x010a
        /*0f86*/ 	.byte	0x3f
	.zero		1


	//   ....[239]....
        /*0f88*/ 	.word	0x00009be0
        /*0f8c*/ 	.word	0x00000006
        /*0f90*/ 	.word	0x00000000
        /*0f94*/ 	.short	0x010a
        /*0f96*/ 	.byte	0x3f
	.zero		1


	//   ....[240]....
        /*0f98*/ 	.word	0x00009c30
        /*0f9c*/ 	.word	0x00000009
        /*0fa0*/ 	.word	0x00000000
        /*0fa4*/ 	.short	0x010a
        /*0fa6*/ 	.byte	0x3f
	.zero		1


	//   ....[241]....
        /*0fa8*/ 	.word	0x00009c80
        /*0fac*/ 	.word	0x00000006
        /*0fb0*/ 	.word	0x00000000
        /*0fb4*/ 	.short	0x010a
        /*0fb6*/ 	.byte	0x3f
	.zero		1


	//   ....[242]....
        /*0fb8*/ 	.word	0x00009cd0
        /*0fbc*/ 	.word	0x00000009
        /*0fc0*/ 	.word	0x00000000
        /*0fc4*/ 	.short	0x010a
        /*0fc6*/ 	.byte	0x3f
	.zero		1


	//   ....[243]....
        /*0fc8*/ 	.word	0x00009d20
        /*0fcc*/ 	.word	0x00000006
        /*0fd0*/ 	.word	0x00000000
        /*0fd4*/ 	.short	0x010a
        /*0fd6*/ 	.byte	0x3f
	.zero		1


	//   ....[244]....
        /*0fd8*/ 	.word	0x00009d70
        /*0fdc*/ 	.word	0x00000009
        /*0fe0*/ 	.word	0x00000000
        /*0fe4*/ 	.short	0x010a
        /*0fe6*/ 	.byte	0x3f
	.zero		1


	//   ....[245]....
        /*0fe8*/ 	.word	0x00009dc0
        /*0fec*/ 	.word	0x00000006
        /*0ff0*/ 	.word	0x00000000
        /*0ff4*/ 	.short	0x010a
        /*0ff6*/ 	.byte	0x3f
	.zero		1


	//----- nvinfo : EIATTR_NUM_MBARRIERS
	.align		4
.L_28:
        /*0ff8*/ 	.byte	0x03, 0x38
        /*0ffa*/ 	.short	0x0076


	//----- nvinfo : EIATTR_EXIT_INSTR_OFFSETS
	.align		4
        /*0ffc*/ 	.byte	0x04, 0x1c
        /*0ffe*/ 	.short	(.L_30 - .L_29)


	//   ....[0]....
.L_29:
        /*1000*/ 	.word	0x000019d0


	//   ....[1]....
        /*1004*/ 	.word	0x00001a30


	//   ....[2]....
        /*1008*/ 	.word	0x00005cd0


	//   ....[3]....
        /*100c*/ 	.word	0x00005d00


	//   ....[4]....
        /*1010*/ 	.word	0x000089f0


	//----- nvinfo : EIATTR_MAX_THREADS
	.align		4
.L_30:
        /*1014*/ 	.byte	0x04, 0x05
        /*1016*/ 	.short	(.L_32 - .L_31)
.L_31:
        /*1018*/ 	.word	0x00000180
        /*101c*/ 	.word	0x00000001
        /*1020*/ 	.word	0x00000001


	//----- nvinfo : EIATTR_CRS_STACK_SIZE
	.align		4
.L_32:
        /*1024*/ 	.byte	0x04, 0x1e
        /*1026*/ 	.short	(.L_34 - .L_33)
.L_33:
        /*1028*/ 	.word	0x00000000


	//----- nvinfo : EIATTR_CBANK_PARAM_SIZE
	.align		4
.L_34:
        /*102c*/ 	.byte	0x03, 0x19
        /*102e*/ 	.short	0x0470


	//----- nvinfo : EIATTR_PARAM_CBANK
	.align		4
        /*1030*/ 	.byte	0x04, 0x0a
        /*1032*/ 	.short	(.L_36 - .L_35)
	.align		4
.L_35:
        /*1034*/ 	.word	index@(.nv.constant0._ZN7cutlass13device_kernelINS_4gemm6kernel13GemmUniversalIN4cute5tupleIJiiiiEEENS1_10collective13CollectiveMmaINS1_37MainloopSm90TmaGmmaWarpSpecializedFP8ILi56ENS5_IJNS4_1CILi1EEENSA_ILi2EEESB_EEENS1_32KernelTmaWarpSpecializedPingpongEEENS5_IJNSA_ILi64EEESG_NSA_ILi32EEEEEENS_12float_e4m3_tENS5_IJlSB_lEEESJ_SK_NS4_8TiledMMAINS4_8MMA_AtomIJNS4_4SM904GMMA30MMA_64x64x32_F32E4M3E4M3_SS_TNILNSO_7ScaleInE1ELSQ_1EEEEEENS4_6LayoutINS5_IJSB_SB_SB_EEENS5_IJNSA_ILi0EEESV_SV_EEEEENS5_IJNS4_10UnderscoreESY_SY_EEEEENS4_23SM90_TMA_LOAD_MULTICASTENS4_14ComposedLayoutINS4_7SwizzleILi1ELi4ELi3EEENS4_18smem_ptr_flag_bitsILi8EEENST_INS5_IJNSA_ILi8EEESH_EEENS5_IJSH_SB_EEEEEEEvNS4_8identityENS4_13SM90_TMA_LOADES1B_vS1C_EENS_8epilogue10collective6detail29Sm90TmaWarpSpecializedAdapterINS1G_15DefaultEpilogueISJ_SK_SK_NS1F_6thread17LinearCombinationISJ_Li1EffLNS1K_9ScaleType4KindE0ELNS_15FloatRoundStyleE2ESJ_EENS1_15EpilogueDefaultEEEEEvvEEEEvNT_6ParamsE)
        /*1038*/ 	.short	0x0210
        /*103a*/ 	.short	0x0470


	//----- nvinfo : EIATTR_SW_WAR
	.align		4
.L_36:
        /*103c*/ 	.byte	0x04, 0x36
        /*103e*/ 	.short	(.L_38 - .L_37)
.L_37:
        /*1040*/ 	.word	0x00000008
.L_38:


//--------------------- .nv.callgraph             --------------------------
	.section	.nv.callgraph,"",@"SHT_CUDA_CALLGRAPH"
	.align	4
	.sectionentsize	8
	.align		4
        /*0000*/ 	.word	0x00000000
	.align		4
        /*0004*/ 	.word	0xffffffff
	.align		4
        /*0008*/ 	.word	0x00000000
	.align		4
        /*000c*/ 	.word	0xfffffffe
	.align		4
        /*0010*/ 	.word	0x00000000
	.align		4
        /*0014*/ 	.word	0xfffffffd
	.align		4
        /*0018*/ 	.word	0x00000000
	.align		4
        /*001c*/ 	.word	0xfffffffc


//--------------------- .nv.constant4             --------------------------
	.section	.nv.constant4,"a",@progbits
	.align	8
	.align		8
.nv.constant4:
        /*0000*/ 	.dword	_ZN40_INTERNAL_c26ca993_4_k_cu_54556cdf_190714cuda3std3__45__cpo5beginE
	.align		8
        /*0008*/ 	.dword	_ZN40_INTERNAL_c26ca993_4_k_cu_54556cdf_190714cuda3std3__45__cpo3endE
	.align		8
        /*0010*/ 	.dword	_ZN40_INTERNAL_c26ca993_4_k_cu_54556cdf_190714cuda3std3__45__cpo6cbeginE
	.align		8
        /*0018*/ 	.dword	_ZN40_INTERNAL_c26ca993_4_k_cu_54556cdf_190714cuda3std3__45__cpo4cendE
	.align		8
        /*0020*/ 	.dword	_ZN40_INTERNAL_c26ca993_4_k_cu_54556cdf_190714cuda3std3__442_GLOBAL__N__c26ca993_4_k_cu_54556cdf_190716ignoreE
	.align		8
        /*0028*/ 	.dword	_ZN40_INTERNAL_c26ca993_4_k_cu_54556cdf_190714cuda3std3__419piecewise_constructE
	.align		8
        /*0030*/ 	.dword	_ZN40_INTERNAL_c26ca993_4_k_cu_54556cdf_190714cuda3std3__48in_placeE
	.align		8
        /*0038*/ 	.dword	_ZN40_INTERNAL_c26ca993_4_k_cu_54556cdf_190714cuda3std6ranges3__45__cpo4swapE
	.align		8
        /*0040*/ 	.dword	_ZN40_INTERNAL_c26ca993_4_k_cu_54556cdf_190714cuda3std6ranges3__45__cpo9iter_moveE
	.align		8
        /*0048*/ 	.dword	_ZN40_INTERNAL_c26ca993_4_k_cu_54556cdf_190714cute7productE
	.align		8
        /*0050*/ 	.dword	_ZN40_INTERNAL_c26ca993_4_k_cu_54556cdf_190714cute1_E


//--------------------- .text._ZN7cutlass13device_kernelINS_4gemm6kernel13GemmUniversalIN4cute5tupleIJiiiiEEENS1_10collective13CollectiveMmaINS1_37MainloopSm90TmaGmmaWarpSpecializedFP8ILi56ENS5_IJNS4_1CILi1EEENSA_ILi2EEESB_EEENS1_32KernelTmaWarpSpecializedPingpongEEENS5_IJNSA_ILi64EEESG_NSA_ILi32EEEEEENS_12float_e4m3_tENS5_IJlSB_lEEESJ_SK_NS4_8TiledMMAINS4_8MMA_AtomIJNS4_4SM904GMMA30MMA_64x64x32_F32E4M3E4M3_SS_TNILNSO_7ScaleInE1ELSQ_1EEEEEENS4_6LayoutINS5_IJSB_SB_SB_EEENS5_IJNSA_ILi0EEESV_SV_EEEEENS5_IJNS4_10UnderscoreESY_SY_EEEEENS4_23SM90_TMA_LOAD_MULTICASTENS4_14ComposedLayoutINS4_7SwizzleILi1ELi4ELi3EEENS4_18smem_ptr_flag_bitsILi8EEENST_INS5_IJNSA_ILi8EEESH_EEENS5_IJSH_SB_EEEEEEEvNS4_8identityENS4_13SM90_TMA_LOADES1B_vS1C_EENS_8epilogue10collective6detail29Sm90TmaWarpSpecializedAdapterINS1G_15DefaultEpilogueISJ_SK_SK_NS1F_6thread17LinearCombinationISJ_Li1EffLNS1K_9ScaleType4KindE0ELNS_15FloatRoundStyleE2ESJ_EENS1_15EpilogueDefaultEEEEEvvEEEEvNT_6ParamsE --------------------------
	.section	.text._ZN7cutlass13device_kernelINS_4gemm6kernel13GemmUniversalIN4cute5tupleIJiiiiEEENS1_10collective13CollectiveMmaINS1_37MainloopSm90TmaGmmaWarpSpecializedFP8ILi56ENS5_IJNS4_1CILi1EEENSA_ILi2EEESB_EEENS1_32KernelTmaWarpSpecializedPingpongEEENS5_IJNSA_ILi64EEESG_NSA_ILi32EEEEEENS_12float_e4m3_tENS5_IJlSB_lEEESJ_SK_NS4_8TiledMMAINS4_8MMA_AtomIJNS4_4SM904GMMA30MMA_64x64x32_F32E4M3E4M3_SS_TNILNSO_7ScaleInE1ELSQ_1EEEEEENS4_6LayoutINS5_IJSB_SB_SB_EEENS5_IJNSA_ILi0EEESV_SV_EEEEENS5_IJNS4_10UnderscoreESY_SY_EEEEENS4_23SM90_TMA_LOAD_MULTICASTENS4_14ComposedLayoutINS4_7SwizzleILi1ELi4ELi3EEENS4_18smem_ptr_flag_bitsILi8EEENST_INS5_IJNSA_ILi8EEESH_EEENS5_IJSH_SB_EEEEEEEvNS4_8identityENS4_13SM90_TMA_LOADES1B_vS1C_EENS_8epilogue10collective6detail29Sm90TmaWarpSpecializedAdapterINS1G_15DefaultEpilogueISJ_SK_SK_NS1F_6thread17LinearCombinationISJ_Li1EffLNS1K_9ScaleType4KindE0ELNS_15FloatRoundStyleE2ESJ_EENS1_15EpilogueDefaultEEEEEvvEEEEvNT_6ParamsE,"ax",@progbits
	.align	128
.text._ZN7cutlass13device_kernelINS_4gemm6kernel13GemmUniversalIN4cute5tupleIJiiiiEEENS1_10collective13CollectiveMmaINS1_37MainloopSm90TmaGmmaWarpSpecializedFP8ILi56ENS5_IJNS4_1CILi1EEENSA_ILi2EEESB_EEENS1_32KernelTmaWarpSpecializedPingpongEEENS5_IJNSA_ILi64EEESG_NSA_ILi32EEEEEENS_12float_e4m3_tENS5_IJlSB_lEEESJ_SK_NS4_8TiledMMAINS4_8MMA_AtomIJNS4_4SM904GMMA30MMA_64x64x32_F32E4M3E4M3_SS_TNILNSO_7ScaleInE1ELSQ_1EEEEEENS4_6LayoutINS5_IJSB_SB_SB_EEENS5_IJNSA_ILi0EEESV_SV_EEEEENS5_IJNS4_10UnderscoreESY_SY_EEEEENS4_23SM90_TMA_LOAD_MULTICASTENS4_14ComposedLayoutINS4_7SwizzleILi1ELi4ELi3EEENS4_18smem_ptr_flag_bitsILi8EEENST_INS5_IJNSA_ILi8EEESH_EEENS5_IJSH_SB_EEEEEEEvNS4_8identityENS4_13SM90_TMA_LOADES1B_vS1C_EENS_8epilogue10collective6detail29Sm90TmaWarpSpecializedAdapterINS1G_15DefaultEpilogueISJ_SK_SK_NS1F_6thread17LinearCombinationISJ_Li1EffLNS1K_9ScaleType4KindE0ELNS_15FloatRoundStyleE2ESJ_EENS1_15EpilogueDefaultEEEEEvvEEEEvNT_6ParamsE:
        .type           _ZN7cutlass13device_kernelINS_4gemm6kernel13GemmUniversalIN4cute5tupleIJiiiiEEENS1_10collective13CollectiveMmaINS1_37MainloopSm90TmaGmmaWarpSpecializedFP8ILi56ENS5_IJNS4_1CILi1EEENSA_ILi2EEESB_EEENS1_32KernelTmaWarpSpecializedPingpongEEENS5_IJNSA_ILi64EEESG_NSA_ILi32EEEEEENS_12float_e4m3_tENS5_IJlSB_lEEESJ_SK_NS4_8TiledMMAINS4_8MMA_AtomIJNS4_4SM904GMMA30MMA_64x64x32_F32E4M3E4M3_SS_TNILNSO_7ScaleInE1ELSQ_1EEEEEENS4_6LayoutINS5_IJSB_SB_SB_EEENS5_IJNSA_ILi0EEESV_SV_EEEEENS5_IJNS4_10UnderscoreESY_SY_EEEEENS4_23SM90_TMA_LOAD_MULTICASTENS4_14ComposedLayoutINS4_7SwizzleILi1ELi4ELi3EEENS4_18smem_ptr_flag_bitsILi8EEENST_INS5_IJNSA_ILi8EEESH_EEENS5_IJSH_SB_EEEEEEEvNS4_8identityENS4_13SM90_TMA_LOADES1B_vS1C_EENS_8epilogue10collective6detail29Sm90TmaWarpSpecializedAdapterINS1G_15DefaultEpilogueISJ_SK_SK_NS1F_6thread17LinearCombinationISJ_Li1EffLNS1K_9ScaleType4KindE0ELNS_15FloatRoundStyleE2ESJ_EENS1_15EpilogueDefaultEEEEEvvEEEEvNT_6ParamsE,@function
        .size           _ZN7cutlass13device_kernelINS_4gemm6kernel13GemmUniversalIN4cute5tupleIJiiiiEEENS1_10collective13CollectiveMmaINS1_37MainloopSm90TmaGmmaWarpSpecializedFP8ILi56ENS5_IJNS4_1CILi1EEENSA_ILi2EEESB_EEENS1_32KernelTmaWarpSpecializedPingpongEEENS5_IJNSA_ILi64EEESG_NSA_ILi32EEEEEENS_12float_e4m3_tENS5_IJlSB_lEEESJ_SK_NS4_8TiledMMAINS4_8MMA_AtomIJNS4_4SM904GMMA30MMA_64x64x32_F32E4M3E4M3_SS_TNILNSO_7ScaleInE1ELSQ_1EEEEEENS4_6LayoutINS5_IJSB_SB_SB_EEENS5_IJNSA_ILi0EEESV_SV_EEEEENS5_IJNS4_10UnderscoreESY_SY_EEEEENS4_23SM90_TMA_LOAD_MULTICASTENS4_14ComposedLayoutINS4_7SwizzleILi1ELi4ELi3EEENS4_18smem_ptr_flag_bitsILi8EEENST_INS5_IJNSA_ILi8EEESH_EEENS5_IJSH_SB_EEEEEEEvNS4_8identityENS4_13SM90_TMA_LOADES1B_vS1C_EENS_8epilogue10collective6detail29Sm90TmaWarpSpecializedAdapterINS1G_15DefaultEpilogueISJ_SK_SK_NS1F_6thread17LinearCombinationISJ_Li1EffLNS1K_9ScaleType4KindE0ELNS_15FloatRoundStyleE2ESJ_EENS1_15EpilogueDefaultEEEEEvvEEEEvNT_6ParamsE,(.L_x_249 - _ZN7cutlass13device_kernelINS_4gemm6kernel13GemmUniversalIN4cute5tupleIJiiiiEEENS1_10collective13CollectiveMmaINS1_37MainloopSm90TmaGmmaWarpSpecializedFP8ILi56ENS5_IJNS4_1CILi1EEENSA_ILi2EEESB_EEENS1_32KernelTmaWarpSpecializedPingpongEEENS5_IJNSA_ILi64EEESG_NSA_ILi32EEEEEENS_12float_e4m3_tENS5_IJlSB_lEEESJ_SK_NS4_8TiledMMAINS4_8MMA_AtomIJNS4_4SM904GMMA30MMA_64x64x32_F32E4M3E4M3_SS_TNILNSO_7ScaleInE1ELSQ_1EEEEEENS4_6LayoutINS5_IJSB_SB_SB_EEENS5_IJNSA_ILi0EEESV_SV_EEEEENS5_IJNS4_10UnderscoreESY_SY_EEEEENS4_23SM90_TMA_LOAD_MULTICASTENS4_14ComposedLayoutINS4_7SwizzleILi1ELi4ELi3EEENS4_18smem_ptr_flag_bitsILi8EEENST_INS5_IJNSA_ILi8EEESH_EEENS5_IJSH_SB_EEEEEEEvNS4_8identityENS4_13SM90_TMA_LOADES1B_vS1C_EENS_8epilogue10collective6detail29Sm90TmaWarpSpecializedAdapterINS1G_15DefaultEpilogueISJ_SK_SK_NS1F_6thread17LinearCombinationISJ_Li1EffLNS1K_9ScaleType4KindE0ELNS_15FloatRoundStyleE2ESJ_EENS1_15EpilogueDefaultEEEEEvvEEEEvNT_6ParamsE)
        .other          _ZN7cutlass13device_kernelINS_4gemm6kernel13GemmUniversalIN4cute5tupleIJiiiiEEENS1_10collective13CollectiveMmaINS1_37MainloopSm90TmaGmmaWarpSpecializedFP8ILi56ENS5_IJNS4_1CILi1EEENSA_ILi2EEESB_EEENS1_32KernelTmaWarpSpecializedPingpongEEENS5_IJNSA_ILi64EEESG_NSA_ILi32EEEEEENS_12float_e4m3_tENS5_IJlSB_lEEESJ_SK_NS4_8TiledMMAINS4_8MMA_AtomIJNS4_4SM904GMMA30MMA_64x64x32_F32E4M3E4M3_SS_TNILNSO_7ScaleInE1ELSQ_1EEEEEENS4_6LayoutINS5_IJSB_SB_SB_EEENS5_IJNSA_ILi0EEESV_SV_EEEEENS5_IJNS4_10UnderscoreESY_SY_EEEEENS4_23SM90_TMA_LOAD_MULTICASTENS4_14ComposedLayoutINS4_7SwizzleILi1ELi4ELi3EEENS4_18smem_ptr_flag_bitsILi8EEENST_INS5_IJNSA_ILi8EEESH_EEENS5_IJSH_SB_EEEEEEEvNS4_8identityENS4_13SM90_TMA_LOADES1B_vS1C_EENS_8epilogue10collective6detail29Sm90TmaWarpSpecializedAdapterINS1G_15DefaultEpilogueISJ_SK_SK_NS1F_6thread17LinearCombinationISJ_Li1EffLNS1K_9ScaleType4KindE0ELNS_15FloatRoundStyleE2ESJ_EENS1_15EpilogueDefaultEEEEEvvEEEEvNT_6ParamsE,@"STO_CUDA_ENTRY STV_DEFAULT"
_ZN7cutlass13device_kernelINS_4gemm6kernel13GemmUniversalIN4cute5tupleIJiiiiEEENS1_10collective13CollectiveMmaINS1_37MainloopSm90TmaGmmaWarpSpecializedFP8ILi56ENS5_IJNS4_1CILi1EEENSA_ILi2EEESB_EEENS1_32KernelTmaWarpSpecializedPingpongEEENS5_IJNSA_ILi64EEESG_NSA_ILi32EEEEEENS_12float_e4m3_tENS5_IJlSB_lEEESJ_SK_NS4_8TiledMMAINS4_8MMA_AtomIJNS4_4SM904GMMA30MMA_64x64x32_F32E4M3E4M3_SS_TNILNSO_7ScaleInE1ELSQ_1EEEEEENS4_6LayoutINS5_IJSB_SB_SB_EEENS5_IJNSA_ILi0EEESV_SV_EEEEENS5_IJNS4_10UnderscoreESY_SY_EEEEENS4_23SM90_TMA_LOAD_MULTICASTENS4_14ComposedLayoutINS4_7SwizzleILi1ELi4ELi3EEENS4_18smem_ptr_flag_bitsILi8EEENST_INS5_IJNSA_ILi8EEESH_EEENS5_IJSH_SB_EEEEEEEvNS4_8identityENS4_13SM90_TMA_LOADES1B_vS1C_EENS_8epilogue10collective6detail29Sm90TmaWarpSpecializedAdapterINS1G_15DefaultEpilogueISJ_SK_SK_NS1F_6thread17LinearCombinationISJ_Li1EffLNS1K_9ScaleType4KindE0ELNS_15FloatRoundStyleE2ESJ_EENS1_15EpilogueDefaultEEEEEvvEEEEvNT_6ParamsE:
[----:B------:R-:W-:Y:S01]  /*0000*/  LDC R1, c[0x0][0x28] ;  /* 0x00000a00ff017b82 */ /* 0x000fe20000000800 */
[----:B------:R-:W0:Y:S01]  /*0010*/  S2R R11, SR_TID.X ;  /* 0x00000000000b7919 */ /* 0x000e220000002100 */
[----:B------:R-:W-:Y:S01]  /*0020*/  ELECT P0, URZ, PT ;  /* 0x00000000003f782f */ /* 0x000fe20003800000 */
[----:B------:R-:W-:Y:S01]  /*0030*/  BSSY B0, `(.L_x_0) ;  /* 0x000000f000007945 */ /* 0x000fe20003800000 */
[--C-:B0-----:R-:W-:Y:S02]  /*0040*/  SHF.R.U32.HI R0, RZ, 0x5, R11.reuse ;  /* 0x00000005ff007819 */ /* 0x101fe4000001160b */
[----:B------:R-:W-:-:S03]  /*0050*/  SHF.R.U32.HI R5, RZ, 0x7, R11 ;  /* 0x00000007ff057819 */ /* 0x000fc6000001160b */
[----:B------:R-:W0:Y:S04]  /*0060*/  SHFL.IDX PT, R2, R0, RZ, 0x1f ;  /* 0x00001fff00027589 */ /* 0x000e2800000e0000 */
[----:B------:R1:W2:Y:S01]  /*0070*/  SHFL.IDX PT, R6, R5, RZ, 0x1f ;  /* 0x00001fff05067589 */ /* 0x0002a200000e0000 */
[----:B0-----:R-:W-:-:S13]  /*0080*/  ISETP.NE.OR P0, PT, R2, RZ, !P0 ;  /* 0x000000ff0200720c */ /* 0x001fda0004705670 */
[----:B-12---:R-:W-:Y:S05]  /*0090*/  @P0 BRA `(.L_x_1) ;  /* 0x0000000000200947 */ /* 0x006fea0003800000 */
[----:B------:R-:W-:Y:S02]  /*00a0*/  ULDC.64 UR4, c[0x0][0x198] ;  /* 0x0000660000047ab9 */ /* 0x000fe40000000a00 */
[----:B------:R-:W-:Y:S02]  /*00b0*/  UIADD3 UR6, UP0, UR4, 0xf0, URZ ;  /* 0x000000f004067890 */ /* 0x000fe4000ff1e03f */
[----:B------:R-:W-:Y:S02]  /*00c0*/  UIADD3 UR4, UP1, UR4, 0x1f0, URZ ;  /* 0x000001f004047890 */ /* 0x000fe4000ff3e03f */
[----:B------:R-:W-:Y:S02]  /*00d0*/  UIADD3.X UR7, URZ, UR5, URZ, UP0, !UPT ;  /* 0x000000053f077290 */ /* 0x000fe400087fe43f */
[----:B------:R-:W-:-:S07]  /*00e0*/  UIADD3.X UR5, URZ, UR5, URZ, UP1, !UPT ;  /* 0x000000053f057290 */ /* 0x000fce0008ffe43f */
[----:B------:R0:W-:Y:S02]  /*00f0*/  UTMACCTL.PF [UR6] ;  /* 0x00000000060079b9 */ /* 0x0001e40008040000 */
[----:B------:R0:W-:Y:S02]  /*0100*/  UTMACCTL.PF [UR4] ;  /* 0x00000000040079b9 */ /* 0x0001e40008040000 */
[----:B0-----:R-:W-:Y:S01]  /*0110*/  NOP ;  /* 0x0000000000007918 */ /* 0x001fe20000000000 */
.L_x_1:
[----:B------:R-:W-:Y:S05]  /*0120*/  BSYNC B0 ;  /* 0x0000000000007941 */ /* 0x000fea0003800000 */
.L_x_0:
[----:B------:R-:W0:Y:S01]  /*0130*/  SHFL.IDX PT, R7, R0, RZ, 0x1f ;  /* 0x00001fff00077589 */ /* 0x000e2200000e0000 */
[----:B------:R-:W-:Y:S02]  /*0140*/  SHF.R.S32.HI R4, RZ, 0x1f, R11 ;  /* 0x0000001fff047819 */ /* 0x000fe4000001140b */
[----:B0-----:R-:W-:-:S13]  /*0150*/  ISETP.NE.AND P0, PT, R7, RZ, PT ;  /* 0x000000ff0700720c */ /* 0x001fda0003f05270 */
[----:B------:R-:W-:Y:S05]  /*0160*/  @P0 BRA `(.L_x_2) ;  /* 0x0000000800040947 */ /* 0x000fea0003800000 */
[----:B------:R-:W-:Y:S01]  /*0170*/  ELECT P0, URZ, PT ;  /* 0x00000000003f782f */ /* 0x000fe20003800000 */
[----:B------:R-:W-:-:S12]  /*0180*/  BSSY B0, `(.L_x_2) ;  /* 0x000007f000007945 */ /* 0x000fd80003800000 */
[----:B------:R-:W-:Y:S05]  /*0190*/  @!P0 BRA `(.L_x_3) ;  /* 0x0000000400f48947 */ /* 0x000fea0003800000 */
[----:B------:R-:W0:Y:S01]  /*01a0*/  S2UR UR8, SR_CgaCtaId ;  /* 0x00000000000879c3 */ /* 0x000e220000008800 */
[----:B------:R-:W-:Y:S01]  /*01b0*/  UMOV UR4, 0x400 ;  /* 0x0000040000047882 */ /* 0x000fe20000000000 */
[----:B------:R-:W-:Y:S01]  /*01c0*/  UMOV UR5, 0x1 ;  /* 0x0000000100057882 */ /* 0x000fe20000000000 */
[----:B------:R-:W-:Y:S02]  /*01d0*/  UMOV UR6, 0x2 ;  /* 0x0000000200067882 */ /* 0x000fe40000000000 */
[----:B------:R-:W-:-:S04]  /*01e0*/  UIADD3 UR6, -UR6, 0x100000, URZ ;  /* 0x0010000006067890 */ /* 0x000fc8000fffe13f */
[----:B------:R-:W-:Y:S02]  /*01f0*/  USHF.L.U32 UR7, UR6, 0xb, URZ ;  /* 0x0000000b06077899 */ /* 0x000fe4000800063f */
[----:B------:R-:W-:Y:S02]  /*0200*/  USHF.L.U32 UR6, UR6, 0x1, URZ ;  /* 0x0000000106067899 */ /* 0x000fe4000800063f */
[----:B0-----:R-:W-:Y:S02]  /*0210*/  ULEA UR8, UR8, UR4, 0x18 ;  /* 0x0000000408087291 */ /* 0x001fe4000f8ec03f */
[----:B------:R-:W-:-:S04]  /*0220*/  UIADD3 UR4, -UR5, 0x100000, URZ ;  /* 0x0010000005047890 */ /* 0x000fc8000fffe13f */
[----:B------:R-:W-:Y:S02]  /*0230*/  USHF.L.U32 UR5, UR4, 0xb, URZ ;  /* 0x0000000b04057899 */ /* 0x000fe4000800063f */
[----:B------:R-:W-:Y:S01]  /*0240*/  USHF.L.U32 UR4, UR4, 0x1, URZ ;  /* 0x0000000104047899 */ /* 0x000fe2000800063f */
[----:B------:R-:W0:Y:S11]  /*0250*/  FENCE.VIEW.ASYNC.S ;  /* 0x00000000000073c6 */ /* 0x000e360000000000 */
[----:B0-----:R0:W1:Y:S01]  /*0260*/  SYNCS.EXCH.64 URZ, [UR8], UR4 ;  /* 0x00000004083f75b2 */ /* 0x0010620008000100 */
[----:B------:R0:W2:Y:S01]  /*0270*/  SYNCS.EXCH.64 URZ, [UR8+0x1c0], UR6 ;  /* 0x0001c006083f75b2 */ /* 0x0000a20008000100 */
[----:B------:R0:W3:Y:S01]  /*0280*/  SYNCS.EXCH.64 URZ, [UR8+0x8], UR4 ;  /* 0x00000804083f75b2 */ /* 0x0000e20008000100 */
[----:B------:R0:W4:Y:S01]  /*0290*/  SYNCS.EXCH.64 URZ, [UR8+0x1c8], UR6 ;  /* 0x0001c806083f75b2 */ /* 0x0001220008000100 */
[----:B------:R0:W0:Y:S01]  /*02a0*/  SYNCS.EXCH.64 URZ, [UR8+0x10], UR4 ;  /* 0x00001004083f75b2 */ /* 0x0000220008000100 */
        /* <DEDUP_REMOVED lines=107> */
[----:B-1234-:R-:W-:Y:S01]  /*0960*/  NOP ;  /* 0x0000000000007918 */ /* 0x01efe20000000000 */
.L_x_3:
[----:B0-----:R-:W-:Y:S05]  /*0970*/  BSYNC B0 ;  /* 0x0000000000007941 */ /* 0x001fea0003800000 */
.L_x_2:
[----:B------:R-:W0:Y:S01]  /*0980*/  SHFL.IDX PT, R9, R0, RZ, 0x1f ;  /* 0x00001fff00097589 */ /* 0x000e2200000e0000 */
[----:B------:R-:W-:Y:S01]  /*0990*/  LEA.HI R4, R4, R11, RZ, 0x7 ;  /* 0x0000000b04047211 */ /* 0x000fe200078f38ff */
[----:B------:R-:W1:Y:S01]  /*09a0*/  S2UR UR12, SR_CTAID.X ;  /* 0x00000000000c79c3 */ /* 0x000e620000002500 */
[----:B------:R-:W-:Y:S01]  /*09b0*/  ELECT P0, URZ, PT ;  /* 0x00000000003f782f */ /* 0x000fe20003800000 */
[----:B------:R2:W3:Y:S01]  /*09c0*/  SHFL.IDX PT, R8, R0, RZ, 0x1f ;  /* 0x00001fff00087589 */ /* 0x0004e200000e0000 */
[----:B------:R-:W-:Y:S02]  /*09d0*/  LOP3.LUT R4, R4, 0xffffff80, RZ, 0xc0, !PT ;  /* 0xffffff8004047812 */ /* 0x000fe400078ec0ff */
[----:B------:R-:W-:Y:S01]  /*09e0*/  ELECT P1, URZ, PT ;  /* 0x00000000003f782f */ /* 0x000fe20003820000 */
[----:B------:R-:W-:Y:S01]  /*09f0*/  NOP ;  /* 0x0000000000007918 */ /* 0x000fe20000000000 */
[----:B------:R-:W4:Y:S01]  /*0a00*/  S2R R14, SR_CTAID.Y ;  /* 0x00000000000e7919 */ /* 0x000f220000002600 */
[----:B------:R-:W-:Y:S01]  /*0a10*/  ULDC UR4, c[0x0][0x150] ;  /* 0x0000540000047ab9 */ /* 0x000fe20000000800 */
[----:B------:R-:W-:Y:S01]  /*0a20*/  IMAD.IADD R10, R11, 0x1, -R4 ;  /* 0x000000010b0a7824 */ /* 0x000fe200078e0a04 */
[----:B------:R-:W5:Y:S01]  /*0a30*/  LDC R12, c[0x0][0x140] ;  /* 0x00005000ff0c7b82 */ /* 0x000f620000000800 */
[----:B------:R4:W4:Y:S01]  /*0a40*/  SHFL.IDX PT, R13, R5, RZ, 0x1f ;  /* 0x00001fff050d7589 */ /* 0x00092200000e0000 */
[----:B--2---:R-:W-:Y:S01]  /*0a50*/  SHF.R.S32.HI R0, RZ, 0x1f, R7 ;  /* 0x0000001fff007819 */ /* 0x004fe20000011407 */
[----:B------:R-:W-:Y:S01]  /*0a60*/  UMOV UR11, 0x80 ;  /* 0x00000080000b7882 */ /* 0x000fe20000000000 */
[----:B------:R-:W-:Y:S01]  /*0a70*/  SHF.R.S32.HI R23, RZ, 0x1f, R10 ;  /* 0x0000001fff177819 */ /* 0x000fe2000001140a */
[----:B------:R-:W-:Y:S01]  /*0a80*/  NOP ;  /* 0x0000000000007918 */ /* 0x000fe20000000000 */
[----:B------:R-:W-:Y:S01]  /*0a90*/  LEA.HI R0, R0, R7, RZ, 0x2 ;  /* 0x0000000700007211 */ /* 0x000fe200078f10ff */
[----:B------:R-:W-:Y:S01]  /*0aa0*/  VIADD R40, R6, 0xffffffff ;  /* 0xffffffff06287836 */ /* 0x000fe20000000000 */
[----:B------:R-:W-:Y:S01]  /*0ab0*/  LEA.HI R3, R23, R10, RZ, 0x3 ;  /* 0x0000000a17037211 */ /* 0x000fe200078f18ff */
[----:B------:R-:W2:Y:S01]  /*0ac0*/  LDC R25, c[0x0][0x148] ;  /* 0x00005200ff197b82 */ /* 0x000ea20000000800 */
[----:B------:R-:W-:-:S02]  /*0ad0*/  LOP3.LUT R0, R0, 0x3ffffffc, RZ, 0xc0, !PT ;  /* 0x3ffffffc00007812 */ /* 0x000fc400078ec0ff */
[--C-:B------:R-:W-:Y:S02]  /*0ae0*/  SHF.R.S32.HI R4, RZ, 0x3, R3.reuse ;  /* 0x00000003ff047819 */ /* 0x100fe40000011403 */
[----:B0-----:R-:W-:Y:S01]  /*0af0*/  ISETP.NE.OR P0, PT, R9, RZ, !P0 ;  /* 0x000000ff0900720c */ /* 0x001fe20004705670 */
[----:B------:R-:W-:Y:S01]  /*0b00*/  IMAD.IADD R0, R7, 0x1, -R0 ;  /* 0x0000000107007824 */ /* 0x000fe200078e0a00 */
[----:B------:R-:W-:Y:S02]  /*0b10*/  SHF.R.S32.HI R3, RZ, 0x1f, R3 ;  /* 0x0000001fff037819 */ /* 0x000fe40000011403 */
[----:B---3--:R-:W-:Y:S02]  /*0b20*/  ISETP.NE.OR P1, PT, R8, RZ, !P1 ;  /* 0x000000ff0800720c */ /* 0x008fe40004f25670 */
[----:B------:R-:W-:Y:S01]  /*0b30*/  LEA.HI R3, R3, R4, RZ, 0x2 ;  /* 0x0000000403037211 */ /* 0x000fe200078f10ff */
[----:B------:R-:W0:Y:S01]  /*0b40*/  LDC R8, c[0x0][0x144] ;  /* 0x00005100ff087b82 */ /* 0x000e220000000800 */
[----:B------:R-:W-:-:S02]  /*0b50*/  ISETP.GE.U32.AND P5, PT, R40, 0x2, PT ;  /* 0x000000022800780c */ /* 0x000fc40003fa6070 */
[----:B------:R-:W-:Y:S02]  /*0b60*/  LOP3.LUT R9, R3, 0xfffffffc, RZ, 0xc0, !PT ;  /* 0xfffffffc03097812 */ /* 0x000fe400078ec0ff */
[----:B------:R-:W-:Y:S01]  /*0b70*/  SHF.R.S32.HI R3, RZ, 0x1f, R2 ;  /* 0x0000001fff037819 */ /* 0x000fe20000011402 */
[----:B------:R-:W-:Y:S01]  /*0b80*/  VOTEU.ALL UP0, P0 ;  /* 0x00000000003f7886 */ /* 0x000fe20000000000 */
[----:B-----5:R-:W-:Y:S01]  /*0b90*/  ISETP.EQ.U32.AND P3, PT, R12, 0x1, PT ;  /* 0x000000010c00780c */ /* 0x020fe20003f62070 */
[----:B------:R-:W-:Y:S01]  /*0ba0*/  IMAD.IADD R9, R4, 0x1, -R9 ;  /* 0x0000000104097824 */ /* 0x000fe200078e0a09 */
[----:B-1----:R-:W-:Y:S01]  /*0bb0*/  I2FP.F32.U32 R4, UR12 ;  /* 0x0000000c00047c45 */ /* 0x002fe20008201000 */
[----:B------:R-:W-:Y:S01]  /*0bc0*/  VOTEU.ALL UP1, P1 ;  /* 0x00000000003f7886 */ /* 0x000fe20000820000 */
[----:B------:R-:W1:Y:S01]  /*0bd0*/  @!UP0 S2UR UR7, SR_CgaCtaId ;  /* 0x00000000000789c3 */ /* 0x000e620000008800 */
[----:B----4-:R-:W-:Y:S01]  /*0be0*/  I2FP.F32.U32 R5, R14 ;  /* 0x0000000e00057245 */ /* 0x010fe20000201000 */
[----:B------:R-:W-:-:S02]  /*0bf0*/  IMAD R0, R0, 0x4, R9 ;  /* 0x0000000400007824 */ /* 0x000fc400078e0209 */
[----:B------:R-:W-:Y:S01]  /*0c00*/  FMUL R4, R4, UR4 ;  /* 0x0000000404047c20 */ /* 0x000fe20008400000 */
[----:B------:R-:W-:Y:S01]  /*0c10*/  ULDC UR4, c[0x0][0x154] ;  /* 0x0000550000047ab9 */ /* 0x000fe20000000800 */
[----:B------:R-:W-:Y:S01]  /*0c20*/  LEA.HI R3, R3, R2, RZ, 0x2 ;  /* 0x0000000203037211 */ /* 0x000fe200078f10ff */
[----:B------:R-:W-:Y:S01]  /*0c30*/  FMUL R5, R5, UR4 ;  /* 0x0000000405057c20 */ /* 0x000fe20008400000 */
[----:B------:R-:W-:Y:S01]  /*0c40*/  UMOV UR4, 0x20 ;  /* 0x0000002000047882 */ /* 0x000fe20000000000 */
[----:B------:R-:W3:Y:S01]  /*0c50*/  @!UP1 S2UR UR10, SR_CgaCtaId ;  /* 0x00000000000a99c3 */ /* 0x000ee20000008800 */
[----:B------:R-:W4:Y:S01]  /*0c60*/  F2I.U32.TRUNC.NTZ R4, R4 ;  /* 0x0000000400047305 */ /* 0x000f22000020f000 */
[----:B------:R-:W-:Y:S01]  /*0c70*/  LOP3.LUT R3, R3, 0xfffffffc, RZ, 0xc0, !PT ;  /* 0xfffffffc03037812 */ /* 0x000fe200078ec0ff */
[----:B------:R-:W-:Y:S01]  /*0c80*/  @!UP0 UMOV UR6, 0x400 ;  /* 0x0000040000068882 */ /* 0x000fe20000000000 */
[----:B------:R-:W-:-:S04]  /*0c90*/  @!UP0 UIADD3 UR4, -UR4, 0x100000, URZ ;  /* 0x0010000004048890 */ /* 0x000fc8000fffe13f */
[----:B------:R-:W-:Y:S02]  /*0ca0*/  @!UP0 USHF.L.U32 UR5, UR4, 0xb, URZ ;  /* 0x0000000b04058899 */ /* 0x000fe4000800063f */
[----:B------:R-:W-:Y:S01]  /*0cb0*/  @!UP0 USHF.L.U32 UR4, UR4, 0x1, URZ ;  /* 0x0000000104048899 */ /* 0x000fe2000800063f */
[----:B------:R-:W-:Y:S01]  /*0cc0*/  R2UR UR15, R13 ;  /* 0x000000000d0f72ca */ /* 0x000fe200000e0000 */
[----:B------:R-:W-:Y:S01]  /*0cd0*/  @!UP1 UMOV UR9, 0x400 ;  /* 0x0000040000099882 */ /* 0x000fe20000000000 */
[----:B------:R-:W-:Y:S01]  /*0ce0*/  IMAD.IADD R22, R2, 0x1, -R3 ;  /* 0x0000000102167824 */ /* 0x000fe200078e0a03 */
[----:B------:R-:W-:Y:S01]  /*0cf0*/  VOTEU.ALL UP2, P1 ;  /* 0x00000000003f7886 */ /* 0x000fe20000840000 */
[----:B------:R-:W5:Y:S01]  /*0d00*/  F2I.U32.TRUNC.NTZ R5, R5 ;  /* 0x0000000500057305 */ /* 0x000f62000020f000 */
[----:B------:R-:W-:Y:S01]  /*0d10*/  IMAD.SHL.U32 R3, R0, 0x4, RZ ;  /* 0x0000000400037824 */ /* 0x000fe200078e00ff */
[----:B------:R-:W-:Y:S01]  /*0d20*/  VOTEU.ALL UP3, P1 ;  /* 0x00000000003f7886 */ /* 0x000fe20000860000 */
[----:B------:R-:W-:Y:S01]  /*0d30*/  VOTEU.ALL UP4, P1 ;  /* 0x00000000003f7886 */ /* 0x000fe20000880000 */
[----:B------:R-:W-:Y:S01]  /*0d40*/  VOTEU.ALL UP5, P1 ;  /* 0x00000000003f7886 */ /* 0x000fe200008a0000 */
[----:B------:R-:W-:Y:S01]  /*0d50*/  ISETP.NE.AND P1, PT, R22, 0x3, PT ;  /* 0x000000031600780c */ /* 0x000fe20003f25270 */
[----:B-1----:R-:W-:Y:S01]  /*0d60*/  @!UP0 ULEA UR8, UR7, UR6, 0x18 ;  /* 0x0000000607088291 */ /* 0x002fe2000f8ec03f */
[----:B------:R-:W-:Y:S01]  /*0d70*/  LOP3.LUT R12, R0, 0xc, R3, 0x78, !PT ;  /* 0x0000000c000c7812 */ /* 0x000fe200078e7803 */
[----:B------:R-:W-:-:S04]  /*0d80*/  @!UP1 UIADD3 UR6, -UR11, 0x100000, URZ ;  /* 0x001000000b069890 */ /* 0x000fc8000fffe13f */
[----:B------:R-:W-:Y:S02]  /*0d90*/  @!UP1 USHF.L.U32 UR7, UR6, 0xb, URZ ;  /* 0x0000000b06079899 */ /* 0x000fe4000800063f */
[----:B------:R-:W-:Y:S01]  /*0da0*/  @!UP1 USHF.L.U32 UR6, UR6, 0x1, URZ ;  /* 0x0000000106069899 */ /* 0x000fe2000800063f */
[----:B----4-:R-:W-:Y:S01]  /*0db0*/  IMAD.MOV R7, RZ, RZ, -R4 ;  /* 0x000000ffff077224 */ /* 0x010fe200078e0a04 */
[----:B------:R-:W-:Y:S01]  /*0dc0*/  VOTEU.ALL UP0, P0 ;  /* 0x00000000003f7886 */ /* 0x000fe20000000000 */
[----:B------:R-:W-:Y:S02]  /*0dd0*/  ISETP.EQ.OR P1, PT, R22, RZ, !P1 ;  /* 0x000000ff1600720c */ /* 0x000fe40004f22670 */
[----:B0-----:R-:W-:Y:S01]  /*0de0*/  IMAD R24, R8, R7, UR12 ;  /* 0x0000000c08187e24 */ /* 0x001fe2000f8e0207 */
[----:B---3--:R-:W-:Y:S01]  /*0df0*/  @!UP1 ULEA UR9, UR10, UR9, 0x18 ;  /* 0x000000090a099291 */ /* 0x008fe2000f8ec03f */
[----:B-----5:R-:W-:Y:S01]  /*0e00*/  IMAD.MOV R26, RZ, RZ, -R5 ;  /* 0x000000ffff1a7224 */ /* 0x020fe200078e0a05 */
[----:B------:R-:W-:Y:S01]  /*0e10*/  VOTEU.ALL UP1, P0 ;  /* 0x00000000003f7886 */ /* 0x000fe20000020000 */
[----:B------:R-:W-:Y:S01]  /*0e20*/  LOP3.LUT P0, RZ, R10, 0x7, RZ, 0xc0, !PT ;  /* 0x000000070aff7812 */ /* 0x000fe2000780c0ff */
[----:B------:R-:W0:Y:S02]  /*0e30*/  FENCE.VIEW.ASYNC.S ;  /* 0x00000000000073c6 */ /* 0x000e240000000000 */
[----:B0-----:R0:W1:Y:S01]  /*0e40*/  @!UP0 SYNCS.EXCH.64 URZ, [UR8+0x3b0], UR4 ;  /* 0x0003b004083f85b2 */ /* 0x0010620008000100 */
[----:B--2---:R-:W-:Y:S01]  /*0e50*/  IMAD R3, R25, R26, R14 ;  /* 0x0000001a19037224 */ /* 0x004fe200078e020e */
[----:B------:R-:W-:-:S02]  /*0e60*/  ISETP.EQ.AND P1, PT, R6, RZ, P1 ;  /* 0x000000ff0600720c */ /* 0x000fc40000f22270 */
[----:B------:R-:W-:Y:S02]  /*0e70*/  ISETP.LT.U32.AND P0, PT, R12, 0x2, !P0 ;  /* 0x000000020c00780c */ /* 0x000fe40004701070 */
[----:B------:R-:W-:Y:S02]  /*0e80*/  ISETP.NE.AND P4, PT, R3, R12, PT ;  /* 0x0000000c0300720c */ /* 0x000fe40003f85270 */
[----:B------:R-:W-:Y:S02]  /*0e90*/  SEL R7, RZ, 0x1, !P1 ;  /* 0x00000001ff077807 */ /* 0x000fe40004800000 */
[----:B------:R-:W-:Y:S02]  /*0ea0*/  ISETP.EQ.OR P4, PT, R24, RZ, !P4 ;  /* 0x000000ff1800720c */ /* 0x000fe40006782670 */
[----:B------:R-:W-:Y:S02]  /*0eb0*/  ISETP.NE.AND P2, PT, R6, RZ, PT ;  /* 0x000000ff0600720c */ /* 0x000fe40003f45270 */
[----:B------:R-:W-:Y:S01]  /*0ec0*/  PLOP3.LUT P0, PT, P0, P4, PT, 0x80, 0x0 ;  /* 0x000000000000781c */ /* 0x000fe20000709070 */
[----:B------:R0:W2:Y:S01]  /*0ed0*/  @!UP1 SYNCS.EXCH.64 URZ, [UR8+0x3b8], UR4 ;  /* 0x0003b804083f95b2 */ /* 0x0000a20008000100 */
[----:B------:R-:W-:Y:S01]  /*0ee0*/  NOP ;  /* 0x0000000000007918 */ /* 0x000fe20000000000 */
[----:B------:R-:W-:Y:S01]  /*0ef0*/  SEL R7, R7, 0x2, P5 ;  /* 0x0000000207077807 */ /* 0x000fe20002800000 */
[----:B------:R0:W3:Y:S01]  /*0f00*/  @!UP2 SYNCS.EXCH.64 URZ, [UR9+0x390], UR6 ;  /* 0x00039006093fa5b2 */ /* 0x0000e20008000100 */
[----:B------:R0:W4:Y:S01]  /*0f10*/  @!UP3 SYNCS.EXCH.64 URZ, [UR9+0x398], UR6 ;  /* 0x00039806093fb5b2 */ /* 0x0001220008000100 */
[----:B------:R0:W0:Y:S01]  /*0f20*/  @!UP4 SYNCS.EXCH.64 URZ, [UR9+0x3a0], UR6 ;  /* 0x0003a006093fc5b2 */ /* 0x0000220008000100 */
[----:B------:R0:W0:Y:S01]  /*0f30*/  @!UP5 SYNCS.EXCH.64 URZ, [UR9+0x3a8], UR6 ;  /* 0x0003a806093fd5b2 */ /* 0x0000220008000100 */
[----:B------:R-:W-:Y:S01]  /*0f40*/  NOP ;  /* 0x0000000000007918 */ /* 0x000fe20000000000 */
[----:B------:R-:W-:Y:S05]  /*0f50*/  @!P3 BRA `(.L_x_4) ;  /* 0x000000000008b947 */ /* 0x000fea0003800000 */
[----:B01234-:R-:W-:Y:S01]  /*0f60*/  UCGABAR_ARV ;  /* 0x00000000000079c7 */ /* 0x01ffe20008000000 */
[----:B------:R-:W-:Y:S05]  /*0f70*/  BRA `(.L_x_5) ;  /* 0x0000000000047947 */ /* 0x000fea0003800000 */
.L_x_4:
[----:B01234-:R-:W-:Y:S01]  /*0f80*/  NOP ;  /* 0x0000000000007918 */ /* 0x01ffe20000000000 */
.L_x_5:
[----:B------:R-:W-:Y:S01]  /*0f90*/  ULDC.64 UR4, c[0x0][0x598] ;  /* 0x0001660000047ab9 */ /* 0x000fe20000000a00 */
[----:B------:R-:W-:Y:S01]  /*0fa0*/  ULDC.64 UR20, c[0x0][0x208] ;  /* 0x0000820000147ab9 */ /* 0x000fe20000000a00 */
[----:B------:R-:W-:-:S04]  /*0fb0*/  ISETP.NE.U32.AND P1, PT, RZ, UR4, PT ;  /* 0x00000004ff007c0c */ /* 0x000fc8000bf25070 */
[----:B------:R-:W-:-:S13]  /*0fc0*/  ISETP.NE.AND.EX P1, PT, RZ, UR5, PT, P1 ;  /* 0x00000005ff007c0c */ /* 0x000fda000bf25310 */
[----:B------:R-:W-:Y:S05]  /*0fd0*/  @!P1 BRA `(.L_x_6) ;  /* 0x00000000001c9947 */ /* 0x000fea0003800000 */
[----:B------:R-:W0:Y:S02]  /*0fe0*/  LDC.64 R2, c[0x0][0x598] ;  /* 0x00016600ff027b82 */ /* 0x000e240000000a00 */
[----:B0-----:R-:W2:Y:S02]  /*0ff0*/  LDG.E.64 R2, desc[UR20][R2.64] ;  /* 0x0000001402027981 */ /* 0x001ea4000c1e1b00 */
[----:B--2---:R-:W-:-:S04]  /*1000*/  ISETP.NE.U32.AND P1, PT, R2, RZ, PT ;  /* 0x000000ff0200720c */ /* 0x004fc80003f25070 */
[----:B------:R-:W-:-:S13]  /*1010*/  ISETP.NE.AND.EX P1, PT, R3, RZ, PT, P1 ;  /* 0x000000ff0300720c */ /* 0x000fda0003f25310 */
[----:B------:R-:W-:Y:S05]  /*1020*/  @!P1 BRA `(.L_x_6) ;  /* 0x0000000000089947 */ /* 0x000fea0003800000 */
[----:B------:R0:W5:Y:S01]  /*1030*/  LD.E R13, desc[UR20][R2.64] ;  /* 0x00000014020d7980 */ /* 0x000162000c101900 */
[----:B------:R-:W-:Y:S05]  /*1040*/  BRA `(.L_x_7) ;  /* 0x0000000000207947 */ /* 0x000fea0003800000 */
.L_x_6:
[----:B------:R-:W-:Y:S02]  /*1050*/  ULDC.64 UR4, c[0x0][0x588] ;  /* 0x0001620000047ab9 */ /* 0x000fe40000000a00 */
[----:B------:R-:W-:-:S04]  /*1060*/  ISETP.NE.U32.AND P1, PT, RZ, UR4, PT ;  /* 0x00000004ff007c0c */ /* 0x000fc8000bf25070 */
[----:B------:R-:W-:-:S13]  /*1070*/  ISETP.NE.AND.EX P1, PT, RZ, UR5, PT, P1 ;  /* 0x00000005ff007c0c */ /* 0x000fda000bf25310 */
[----:B------:R-:W-:Y:S05]  /*1080*/  @!P1 BRA `(.L_x_8) ;  /* 0x00000000000c9947 */ /* 0x000fea0003800000 */
[----:B------:R-:W0:Y:S02]  /*1090*/  LDC.64 R2, c[0x0][0x588] ;  /* 0x00016200ff027b82 */ /* 0x000e240000000a00 */
[----:B0-----:R1:W5:Y:S01]  /*10a0*/  LDG.E R13, desc[UR20][R2.64] ;  /* 0x00000014020d7981 */ /* 0x001362000c1e1900 */
[----:B------:R-:W-:Y:S05]  /*10b0*/  BRA `(.L_x_7) ;  /* 0x0000000000047947 */ /* 0x000fea0003800000 */
.L_x_8:
[----:B------:R-:W2:Y:S02]  /*10c0*/  LDC R13, c[0x0][0x580] ;  /* 0x00016000ff0d7b82 */ /* 0x000ea40000000800 */
.L_x_7:
[----:B------:R-:W-:Y:S02]  /*10d0*/  ULDC.64 UR4, c[0x0][0x5a0] ;  /* 0x0001680000047ab9 */ /* 0x000fe40000000a00 */
[----:B------:R-:W-:-:S04]  /*10e0*/  ISETP.NE.U32.AND P1, PT, RZ, UR4, PT ;  /* 0x00000004ff007c0c */ /* 0x000fc8000bf25070 */
[----:B------:R-:W-:-:S13]  /*10f0*/  ISETP.NE.AND.EX P1, PT, RZ, UR5, PT, P1 ;  /* 0x00000005ff007c0c */ /* 0x000fda000bf25310 */
[----:B------:R-:W-:Y:S05]  /*1100*/  @!P1 BRA `(.L_x_9) ;  /* 0x00000000001c9947 */ /* 0x000fea0003800000 */
[----:B01----:R-:W0:Y:S02]  /*1110*/  LDC.64 R2, c[0x0][0x5a0] ;  /* 0x00016800ff027b82 */ /* 0x003e240000000a00 */
[----:B0-----:R-:W3:Y:S02]  /*1120*/  LDG.E.64 R2, desc[UR20][R2.64] ;  /* 0x0000001402027981 */ /* 0x001ee4000c1e1b00 */
[----:B---3--:R-:W-:-:S04]  /*1130*/  ISETP.NE.U32.AND P1, PT, R2, RZ, PT ;  /* 0x000000ff0200720c */ /* 0x008fc80003f25070 */
[----:B------:R-:W-:-:S13]  /*1140*/  ISETP.NE.AND.EX P1, PT, R3, RZ, PT, P1 ;  /* 0x000000ff0300720c */ /* 0x000fda0003f25310 */
[----:B------:R-:W-:Y:S05]  /*1150*/  @!P1 BRA `(.L_x_9) ;  /* 0x0000000000089947 */ /* 0x000fea0003800000 */
[----:B------:R0:W5:Y:S01]  /*1160*/  LD.E R16, desc[UR20][R2.64] ;  /* 0x0000001402107980 */ /* 0x000162000c101900 */
[----:B------:R-:W-:Y:S05]  /*1170*/  BRA `(.L_x_10) ;  /* 0x0000000000207947 */ /* 0x000fea0003800000 */
.L_x_9:
[----:B------:R-:W-:Y:S02]  /*1180*/  ULDC.64 UR4, c[0x0][0x590] ;  /* 0x0001640000047ab9 */ /* 0x000fe40000000a00 */
[----:B------:R-:W-:-:S04]  /*1190*/  ISETP.NE.U32.AND P1, PT, RZ, UR4, PT ;  /* 0x00000004ff007c0c */ /* 0x000fc8000bf25070 */
[----:B------:R-:W-:-:S13]  /*11a0*/  ISETP.NE.AND.EX P1, PT, RZ, UR5, PT, P1 ;  /* 0x00000005ff007c0c */ /* 0x000fda000bf25310 */
[----:B------:R-:W-:Y:S05]  /*11b0*/  @!P1 BRA `(.L_x_11) ;  /* 0x00000000000c9947 */ /* 0x000fea0003800000 */
[----:B------:R-:W3:Y:S02]  /*11c0*/  LDC.64 R16, c[0x0][0x590] ;  /* 0x00016400ff107b82 */ /* 0x000ee40000000a00 */
[----:B---3--:R3:W5:Y:S01]  /*11d0*/  LDG.E R16, desc[UR20][R16.64] ;  /* 0x0000001410107981 */ /* 0x008762000c1e1900 */
[----:B------:R-:W-:Y:S05]  /*11e0*/  BRA `(.L_x_10) ;  /* 0x0000000000047947 */ /* 0x000fea0003800000 */
.L_x_11:
[----:B------:R-:W4:Y:S02]  /*11f0*/  LDC R16, c[0x0][0x584] ;  /* 0x00016100ff107b82 */ /* 0x000f240000000800 */
.L_x_10:
[----:B------:R-:W1:Y:S01]  /*1200*/  LDC R0, c[0x0][0x65c] ;  /* 0x00019700ff007b82 */ /* 0x000e620000000800 */
[----:B------:R-:W-:Y:S01]  /*1210*/  ULDC UR8, c[0x0][0x28c] ;  /* 0x0000a30000087ab9 */ /* 0x000fe20000000800 */
[----:B------:R-:W-:Y:S01]  /*1220*/  ISETP.NE.AND P1, PT, R6, 0x2, PT ;  /* 0x000000020600780c */ /* 0x000fe20003f25270 */
[----:B------:R-:W-:Y:S01]  /*1230*/  UIADD3 UR8, UR8, 0x1f, URZ ;  /* 0x0000001f08087890 */ /* 0x000fe2000fffe03f */
[----:B------:R-:W-:Y:S01]  /*1240*/  IMAD.U32 R4, RZ, RZ, UR12 ;  /* 0x0000000cff047e24 */ /* 0x000fe2000f8e00ff */
[----:B------:R-:W-:Y:S01]  /*1250*/  UMOV UR5, URZ ;  /* 0x0000003f00057c82 */ /* 0x000fe20008000000 */
[----:B------:R-:W-:Y:S01]  /*1260*/  UMOV UR4, URZ ;  /* 0x0000003f00047c82 */ /* 0x000fe20008000000 */
[----:B------:R-:W-:-:S04]  /*1270*/  USHF.R.S32.HI UR9, URZ, 0x1f, UR8 ;  /* 0x0000001f3f097899 */ /* 0x000fc80008011408 */
[----:B------:R-:W-:-:S04]  /*1280*/  ULEA.HI UR9, UR9, UR8, URZ, 0x5 ;  /* 0x0000000809097291 */ /* 0x000fc8000f8f283f */
[----:B------:R-:W-:Y:S01]  /*1290*/  USHF.R.S32.HI UR13, URZ, 0x5, UR9 ;  /* 0x000000053f0d7899 */ /* 0x000fe20008011409 */
[----:B-1----:R-:W-:-:S13]  /*12a0*/  ISETP.NE.AND P4, PT, R0, 0x1, PT ;  /* 0x000000010000780c */ /* 0x002fda0003f85270 */
[----:B0-----:R-:W0:Y:S01]  /*12b0*/  @P4 LDC R3, c[0x0][0x10] ;  /* 0x00000400ff034b82 */ /* 0x001e220000000800 */
[----:B------:R-:W-:Y:S02]  /*12c0*/  @P4 IMAD.MOV.U32 R15, RZ, RZ, RZ ;  /* 0x000000ffff0f4224 */ /* 0x000fe400078e00ff */
[----:B------:R-:W-:-:S05]  /*12d0*/  @P4 IMAD.MOV.U32 R5, RZ, RZ, RZ ;  /* 0x000000ffff054224 */ /* 0x000fca00078e00ff */
[----:B------:R-:W1:Y:S01]  /*12e0*/  @!P4 LDC R9, c[0x0][0xc] ;  /* 0x00000300ff09cb82 */ /* 0x000e620000000800 */
[----:B------:R-:W-:Y:S01]  /*12f0*/  ULDC UR6, c[0x0][0xc] ;  /* 0x0000030000067ab9 */ /* 0x000fe20000000800 */
[----:B------:R-:W-:Y:S02]  /*1300*/  ULDC UR7, c[0x0][0x10] ;  /* 0x0000040000077ab9 */ /* 0x000fe40000000800 */
[----:B------:R-:W-:-:S04]  /*1310*/  UIMAD.WIDE.U32 UR6, UR6, UR7, URZ ;  /* 0x00000007060672a5 */ /* 0x000fc8000f8e003f */
[----:B------:R-:W3:Y:S01]  /*1320*/  LDC R8, c[0x0][0x14] ;  /* 0x00000500ff087b82 */ /* 0x000ee20000000800 */
[----:B0-----:R-:W-:-:S04]  /*1330*/  @P4 IMAD.WIDE.U32 R2, R3, UR12, R14 ;  /* 0x0000000c03024c25 */ /* 0x001fc8000f8e000e */
[----:B------:R-:W-:Y:S02]  /*1340*/  @P4 IMAD.IADD R3, R3, 0x1, R5 ;  /* 0x0000000103034824 */ /* 0x000fe400078e0205 */
[----:B------:R-:W-:Y:S02]  /*1350*/  IMAD.MOV.U32 R5, RZ, RZ, RZ ;  /* 0x000000ffff057224 */ /* 0x000fe400078e00ff */
[----:B-1----:R-:W-:-:S04]  /*1360*/  @!P4 IMAD.WIDE.U32 R4, R14, R9, R4 ;  /* 0x000000090e04c225 */ /* 0x002fc800078e0004 */
[----:B------:R-:W-:Y:S02]  /*1370*/  @!P4 IMAD.MOV.U32 R2, RZ, RZ, R4 ;  /* 0x000000ffff02c224 */ /* 0x000fe400078e0004 */
[C---:B---3--:R-:W-:Y:S02]  /*1380*/  IMAD R17, R8.reuse, UR7, RZ ;  /* 0x0000000708117c24 */ /* 0x048fe4000f8e02ff */
[----:B------:R-:W-:Y:S01]  /*1390*/  IMAD.WIDE.U32 R8, R8, UR6, RZ ;  /* 0x0000000608087c25 */ /* 0x000fe2000f8e00ff */
[----:B------:R-:W-:-:S03]  /*13a0*/  ULDC.64 UR6, c[0x0][0x650] ;  /* 0x0001940000067ab9 */ /* 0x000fc60000000a00 */
[----:B------:R-:W-:Y:S02]  /*13b0*/  @!P4 IMAD.MOV.U32 R3, RZ, RZ, R5 ;  /* 0x000000ffff03c224 */ /* 0x000fe400078e0005 */
[----:B------:R-:W-:Y:S01]  /*13c0*/  IMAD.IADD R0, R9, 0x1, R17 ;  /* 0x0000000109007824 */ /* 0x000fe200078e0211 */
[----:B------:R-:W-:Y:S06]  /*13d0*/  @P1 BRA `(.L_x_12) ;  /* 0x0000000000201947 */ /* 0x000fec0003800000 */
[----:B------:R-:W-:Y:S01]  /*13e0*/  USHF.R.U32.HI UR4, URZ, 0x3, UR13 ;  /* 0x000000033f047899 */ /* 0x000fe2000801160d */
[----:B------:R-:W-:Y:S01]  /*13f0*/  IADD3 R2, P1, R2, R8, RZ ;  /* 0x0000000802027210 */ /* 0x000fe20007f3e0ff */
[----:B------:R-:W-:Y:S02]  /*1400*/  UISETP.GE.U32.AND UP0, UPT, UR13, 0x38, UPT ;  /* 0x000000380d00788c */ /* 0x000fe4000bf06070 */
[----:B------:R-:W-:Y:S02]  /*1410*/  UIMAD.WIDE.U32 UR4, UR4, 0x24924925, URZ ;  /* 0x24924925040478a5 */ /* 0x000fe4000f8e003f */
[----:B------:R-:W-:-:S05]  /*1420*/  IMAD.X R3, R0, 0x1, R3, P1 ;  /* 0x0000000100037824 */ /* 0x000fca00008e0603 */
[----:B------:R-:W-:Y:S02]  /*1430*/  UMOV UR4, URZ ;  /* 0x0000003f00047c82 */ /* 0x000fe40008000000 */
[----:B------:R-:W-:Y:S02]  /*1440*/  @UP0 ULOP3.LUT UR4, UR5, 0x1, URZ, 0xc0, !UPT ;  /* 0x0000000105040892 */ /* 0x000fe4000f8ec03f */
[----:B------:R-:W-:-:S12]  /*1450*/  UIMAD UR5, UR5, -0x38, UR13 ;  /* 0xffffffc8050578a4 */ /* 0x000fd8000f8e020d */
.L_x_12:
[----:B------:R-:W-:Y:S01]  /*1460*/  ISETP.GE.U32.AND P1, PT, R2, UR6, PT ;  /* 0x0000000602007c0c */ /* 0x000fe2000bf26070 */
[----:B------:R-:W-:Y:S01]  /*1470*/  IMAD.MOV.U32 R6, RZ, RZ, -0x1 ;  /* 0xffffffffff067424 */ /* 0x000fe200078e00ff */
[----:B------:R-:W-:Y:S01]  /*1480*/  PRMT R17, RZ, 0x7610, R17 ;  /* 0x00007610ff117816 */ /* 0x000fe20000000011 */
[----:B------:R-:W-:Y:S01]  /*1490*/  IMAD.MOV.U32 R4, RZ, RZ, -0x1 ;  /* 0xffffffffff047424 */ /* 0x000fe200078e00ff */
[----:B------:R-:W-:Y:S01]  /*14a0*/  ISETP.GE.U32.AND.EX P1, PT, R3, UR7, PT, P1 ;  /* 0x0000000703007c0c */ /* 0x000fe2000bf26110 */
[----:B------:R-:W-:-:S12]  /*14b0*/  IMAD.MOV.U32 R5, RZ, RZ, -0x1 ;  /* 0xffffffffff057424 */ /* 0x000fd800078e00ff */
[----:B------:R-:W-:Y:S05]  /*14c0*/  @P1 BRA `(.L_x_13) ;  /* 0x0000000400241947 */ /* 0x000fea0003800000 */
[----:B------:R-:W0:Y:S01]  /*14d0*/  LDC.64 R28, c[0x0][0x628] ;  /* 0x00018a00ff1c7b82 */ /* 0x000e220000000a00 */
[----:B------:R-:W-:Y:S02]  /*14e0*/  IMAD.MOV.U32 R4, RZ, RZ, R2 ;  /* 0x000000ffff047224 */ /* 0x000fe400078e0002 */
[----:B------:R-:W-:-:S05]  /*14f0*/  IMAD.MOV.U32 R5, RZ, RZ, R3 ;  /* 0x000000ffff057224 */ /* 0x000fca00078e0003 */
[----:B------:R-:W1:Y:S08]  /*1500*/  LDC R6, c[0x0][0x630] ;  /* 0x00018c00ff067b82 */ /* 0x000e700000000800 */
[----:B------:R-:W3:Y:S01]  /*1510*/  LDC.64 R30, c[0x0][0x620] ;  /* 0x00018800ff1e7b82 */ /* 0x000ee20000000a00 */
[----:B0-----:R-:W-:-:S04]  /*1520*/  ISETP.NE.U32.AND P1, PT, R28, RZ, PT ;  /* 0x000000ff1c00720c */ /* 0x001fc80003f25070 */
[----:B------:R-:W-:-:S13]  /*1530*/  ISETP.NE.AND.EX P1, PT, R29, RZ, PT, P1 ;  /* 0x000000ff1d00720c */ /* 0x000fda0003f25310 */
[----:B-1-3--:R-:W-:Y:S05]  /*1540*/  @!P1 BRA `(.L_x_14) ;  /* 0x0000000000289947 */ /* 0x00afea0003800000 */
[----:B------:R-:W0:Y:S02]  /*1550*/  LDC R17, c[0x0][0x634] ;  /* 0x00018d00ff117b82 */ /* 0x000e240000000800 */
[----:B0-----:R-:W-:-:S05]  /*1560*/  IADD3 R17, P1, R2, R17, RZ ;  /* 0x0000001102117210 */ /* 0x001fca0007f3e0ff */
[----:B------:R-:W-:-:S04]  /*1570*/  IMAD.X R27, RZ, RZ, R3, P1 ;  /* 0x000000ffff1b7224 */ /* 0x000fc800008e0603 */
[----:B------:R-:W-:-:S04]  /*1580*/  IMAD.WIDE.U32 R4, R27, R28, RZ ;  /* 0x0000001c1b047225 */ /* 0x000fc800078e00ff */
[----:B------:R-:W-:-:S04]  /*1590*/  IMAD.WIDE.U32 R18, P1, R17, R29, R4 ;  /* 0x0000001d11127225 */ /* 0x000fc80007820004 */
[----:B------:R-:W-:-:S04]  /*15a0*/  IMAD.WIDE.U32 R4, R17, R28, RZ ;  /* 0x0000001c11047225 */ /* 0x000fc800078e00ff */
[----:B------:R-:W-:Y:S01]  /*15b0*/  IMAD.X R21, RZ, RZ, RZ, P1 ;  /* 0x000000ffff157224 */ /* 0x000fe200008e06ff */
[----:B------:R-:W-:Y:S01]  /*15c0*/  IADD3 RZ, P1, R5, R18, RZ ;  /* 0x0000001205ff7210 */ /* 0x000fe20007f3e0ff */
[----:B------:R-:W-:-:S04]  /*15d0*/  IMAD.MOV.U32 R20, RZ, RZ, R19 ;  /* 0x000000ffff147224 */ /* 0x000fc800078e0013 */
[----:B------:R-:W-:-:S08]  /*15e0*/  IMAD.WIDE.U32.X R4, R27, R29, R20, P1 ;  /* 0x0000001d1b047225 */ /* 0x000fd000008e0414 */
.L_x_14:
[----:B------:R-:W0:Y:S01]  /*15f0*/  LDC.64 R32, c[0x0][0x640] ;  /* 0x00019000ff207b82 */ /* 0x000e220000000a00 */
[-CC-:B------:R-:W-:Y:S01]  /*1600*/  SHF.R.U64 R37, R4, R6.reuse, R5.reuse ;  /* 0x0000000604257219 */ /* 0x180fe20000001205 */
[----:B------:R-:W-:Y:S01]  /*1610*/  IMAD.MOV.U32 R35, RZ, RZ, 0x1 ;  /* 0x00000001ff237424 */ /* 0x000fe200078e00ff */
[----:B------:R-:W-:Y:S02]  /*1620*/  SHF.R.U32.HI R4, RZ, R6, R5 ;  /* 0x00000006ff047219 */ /* 0x000fe40000011605 */
[----:B------:R-:W-:-:S03]  /*1630*/  IADD3 R17, P1, RZ, -R37, RZ ;  /* 0x80000025ff117210 */ /* 0x000fc60007f3e0ff */
[----:B------:R-:W1:Y:S02]  /*1640*/  LDC R18, c[0x0][0x618] ;  /* 0x00018600ff127b82 */ /* 0x000e640000000800 */
[----:B------:R-:W-:-:S04]  /*1650*/  IMAD.X R5, RZ, RZ, ~R4, P1 ;  /* 0x000000ffff057224 */ /* 0x000fc800008e0e04 */
[-C--:B------:R-:W-:Y:S02]  /*1660*/  IMAD R6, R5, R30.reuse, RZ ;  /* 0x0000001e05067224 */ /* 0x080fe400078e02ff */
[----:B------:R-:W3:Y:S01]  /*1670*/  LDC R19, c[0x0][0x608] ;  /* 0x00018200ff137b82 */ /* 0x000ee20000000800 */
[----:B------:R-:W-:-:S04]  /*1680*/  IMAD.WIDE.U32 R4, R17, R30, R2 ;  /* 0x0000001e11047225 */ /* 0x000fc800078e0002 */
[----:B------:R-:W-:-:S03]  /*1690*/  IMAD R17, R17, R31, R6 ;  /* 0x0000001f11117224 */ /* 0x000fc600078e0206 */
[----:B------:R-:W2:Y:S01]  /*16a0*/  LDC R28, c[0x0][0x658] ;  /* 0x00019600ff1c7b82 */ /* 0x000ea20000000800 */
[----:B------:R-:W-:Y:S01]  /*16b0*/  IMAD.IADD R5, R5, 0x1, R17 ;  /* 0x0000000105057824 */ /* 0x000fe200078e0211 */
[----:B0-----:R-:W-:Y:S01]  /*16c0*/  ISETP.NE.U32.AND P1, PT, R32, RZ, PT ;  /* 0x000000ff2000720c */ /* 0x001fe20003f25070 */
[----:B------:R-:W-:-:S03]  /*16d0*/  IMAD.MOV.U32 R17, RZ, RZ, -0x1 ;  /* 0xffffffffff117424 */ /* 0x000fc600078e00ff */
[----:B------:R-:W-:Y:S02]  /*16e0*/  ISETP.NE.AND.EX P1, PT, R33, RZ, PT, P1 ;  /* 0x000000ff2100720c */ /* 0x000fe40003f25310 */
[----:B------:R-:W0:Y:S01]  /*16f0*/  LDC R31, c[0x0][0x600] ;  /* 0x00018000ff1f7b82 */ /* 0x000e220000000800 */
[-CC-:B-1----:R-:W-:Y:S02]  /*1700*/  SHF.R.U64 R29, R4, R18.reuse, R5.reuse ;  /* 0x00000012041d7219 */ /* 0x182fe40000001205 */
[----:B------:R-:W-:-:S05]  /*1710*/  SHF.R.U32.HI R4, RZ, R18, R5 ;  /* 0x00000012ff047219 */ /* 0x000fca0000011605 */
[----:B------:R-:W1:Y:S01]  /*1720*/  LDC R30, c[0x0][0x648] ;  /* 0x00019200ff1e7b82 */ /* 0x000e620000000800 */
[-CC-:B---3--:R-:W-:Y:S02]  /*1730*/  SHF.R.U64 R39, R29, R19.reuse, R4.reuse ;  /* 0x000000131d277219 */ /* 0x188fe40000001204 */
[----:B------:R-:W-:-:S05]  /*1740*/  SHF.R.U32.HI R5, RZ, R19, R4 ;  /* 0x00000013ff057219 */ /* 0x000fca0000011604 */
[----:B------:R-:W3:Y:S01]  /*1750*/  LDC R34, c[0x0][0x638] ;  /* 0x00018e00ff227b82 */ /* 0x000ee20000000800 */
[-C--:B--2---:R-:W-:Y:S02]  /*1760*/  SHF.L.U32 R4, R17, R28.reuse, RZ ;  /* 0x0000001c11047219 */ /* 0x084fe400000006ff */
[--C-:B------:R-:W-:Y:S02]  /*1770*/  SHF.R.U64 R38, R39, R28, R5.reuse ;  /* 0x0000001c27267219 */ /* 0x100fe40000001205 */
[----:B------:R-:W-:Y:S02]  /*1780*/  LOP3.LUT R6, RZ, R4, RZ, 0x33, !PT ;  /* 0x00000004ff067212 */ /* 0x000fe400078e33ff */
[----:B------:R-:W-:Y:S01]  /*1790*/  SHF.R.U32.HI R5, RZ, R28, R5 ;  /* 0x0000001cff057219 */ /* 0x000fe20000011605 */
[----:B------:R-:W2:Y:S01]  /*17a0*/  LDC R36, c[0x0][0x610] ;  /* 0x00018400ff247b82 */ /* 0x000ea20000000800 */
[----:B------:R-:W-:Y:S01]  /*17b0*/  IMAD.MOV.U32 R4, RZ, RZ, R38 ;  /* 0x000000ffff047224 */ /* 0x000fe200078e0026 */
[----:B------:R-:W-:Y:S06]  /*17c0*/  @!P1 BRA `(.L_x_15) ;  /* 0x0000000000289947 */ /* 0x000fec0003800000 */
[----:B------:R-:W4:Y:S02]  /*17d0*/  LDC R17, c[0x0][0x64c] ;  /* 0x00019300ff117b82 */ /* 0x000f240000000800 */
[----:B----4-:R-:W-:-:S05]  /*17e0*/  IADD3 R17, P1, R38, R17, RZ ;  /* 0x0000001126117210 */ /* 0x010fca0007f3e0ff */
        /* <DEDUP_REMOVED lines=8> */
.L_x_15:
[----:B-1----:R-:W-:Y:S01]  /*1870*/  SHF.R.U64 R15, R4, R30, R5 ;  /* 0x0000001e040f7219 */ /* 0x002fe20000001205 */
[----:B------:R-:W-:Y:S01]  /*1880*/  @P4 IMAD R24, R25, R26, R14 ;  /* 0x0000001a19184224 */ /* 0x000fe200078e020e */
[----:B------:R-:W-:Y:S01]  /*1890*/  LOP3.LUT R5, R39, R6, RZ, 0xc0, !PT ;  /* 0x0000000627057212 */ /* 0x000fe200078ec0ff */
[----:B0-----:R-:W-:Y:S01]  /*18a0*/  VIADD R6, R31, 0xffffffff ;  /* 0xffffffff1f067836 */ /* 0x001fe20000000000 */
[----:B------:R-:W-:Y:S01]  /*18b0*/  SHF.L.U32 R4, R35, R28, RZ ;  /* 0x0000001c23047219 */ /* 0x000fe200000006ff */
[----:B------:R-:W-:-:S03]  /*18c0*/  IMAD.MOV R17, RZ, RZ, -R15 ;  /* 0x000000ffff117224 */ /* 0x000fc600078e0a0f */
[----:B------:R-:W-:Y:S01]  /*18d0*/  LOP3.LUT R29, R29, R6, RZ, 0xc0, !PT ;  /* 0x000000061d1d7212 */ /* 0x000fe200078ec0ff */
[----:B------:R-:W-:Y:S02]  /*18e0*/  IMAD R5, R4, R15, R5 ;  /* 0x0000000f04057224 */ /* 0x000fe400078e0205 */
[----:B---3--:R-:W-:Y:S02]  /*18f0*/  IMAD R4, R17, R34, R38 ;  /* 0x0000002211047224 */ /* 0x008fe400078e0226 */
[----:B--2---:R-:W-:Y:S02]  /*1900*/  IMAD R6, R5, R36, R24 ;  /* 0x0000002405067224 */ /* 0x004fe400078e0218 */
[----:B------:R-:W-:Y:S02]  /*1910*/  IMAD R5, R4, R31, R29 ;  /* 0x0000001f04057224 */ /* 0x000fe400078e021d */
[----:B------:R-:W-:-:S03]  /*1920*/  IMAD.MOV.U32 R17, RZ, RZ, 0x1 ;  /* 0x00000001ff117424 */ /* 0x000fc600078e00ff */
[----:B------:R-:W-:Y:S02]  /*1930*/  SEL R4, R5, R6, !P4 ;  /* 0x0000000605047207 */ /* 0x000fe40006000000 */
[----:B------:R-:W-:Y:S01]  /*1940*/  SEL R6, R6, R5, !P4 ;  /* 0x0000000506067207 */ /* 0x000fe20006000000 */
[----:B------:R-:W-:-:S07]  /*1950*/  IMAD.MOV.U32 R5, RZ, RZ, R37 ;  /* 0x000000ffff057224 */ /* 0x000fce00078e0025 */
.L_x_13:
[----:B------:R-:W-:Y:S05]  /*1960*/  @!P3 BRA `(.L_x_16) ;  /* 0x00000000000cb947 */ /* 0x000fea0003800000 */
[----:B------:R-:W-:Y:S01]  /*1970*/  UCGABAR_WAIT ;  /* 0x0000000000007dc7 */ /* 0x000fe20008000000 */
[----:B------:R-:W-:Y:S01]  /*1980*/  CCTL.IVALL ;  /* 0x00000000ff00798f */ /* 0x000fe20002000000 */
[----:B------:R-:W-:Y:S05]  /*1990*/  BRA `(.L_x_17) ;  /* 0x0000000000047947 */ /* 0x000fea0003800000 */
.L_x_16:
[----:B------:R-:W-:Y:S06]  /*19a0*/  BAR.SYNC.DEFER_BLOCKING 0x0 ;  /* 0x0000000000007b1d */ /* 0x000fec0000010000 */
.L_x_17:
[----:B------:R-:W-:Y:S05]  /*19b0*/  @!P2 BRA `(.L_x_18) ;  /* 0x0000004000c8a947 */ /* 0x000fea0003800000 */
[----:B------:R-:W-:-:S13]  /*19c0*/  ISETP.GT.U32.AND P1, PT, R40, 0x1, PT ;  /* 0x000000012800780c */ /* 0x000fda0003f24070 */
[----:B------:R-:W-:Y:S05]  /*19d0*/  @P1 EXIT ;  /* 0x000000000000194d */ /* 0x000fea0003800000 */
.L_x_19:
[----:B------:R-:W-:-:S08]  /*19e0*/  NOP ;  /* 0x0000000000007918 */ /* 0x000fd00000000000 */
[----:B------:R-:W0:Y:S02]  /*19f0*/  USETMAXREG.TRY_ALLOC.CTAPOOL UP0, 0xe8 ;  /* 0x000000e8000079c8 */ /* 0x000e240008000600 */
[----:B0-----:R-:W-:-:S13]  /*1a00*/  PLOP3.LUT P1, PT, PT, PT, UP0, 0x80, 0x0 ;  /* 0x000000000000781c */ /* 0x001fda0003f2f008 */
[----:B------:R-:W-:Y:S05]  /*1a10*/  @!P1 BRA `(.L_x_19) ;  /* 0xfffffffc00f09947 */ /* 0x000fea000383ffff */
[----:B------:R-:W-:-:S13]  /*1a20*/  LOP3.LUT P1, RZ, R17, 0xff, RZ, 0xc0, !PT ;  /* 0x000000ff11ff7812 */ /* 0x000fda000782c0ff */
[----:B------:R-:W-:Y:S05]  /*1a30*/  @!P1 EXIT ;  /* 0x000000000000994d */ /* 0x000fea0003800000 */
[----:B------:R-:W0:Y:S01]  /*1a40*/  S2UR UR6, SR_CgaCtaId ;  /* 0x00000000000679c3 */ /* 0x000e220000008800 */
[CC--:B------:R-:W-:Y:S01]  /*1a50*/  LEA.HI R11, R23.reuse, R10.reuse, RZ, 0x2 ;  /* 0x0000000a170b7211 */ /* 0x0c0fe200078f10ff */
[----:B------:R-:W-:Y:S01]  /*1a60*/  UIADD3 UR7, UR15, -0x1, URZ ;  /* 0xffffffff0f077890 */ /* 0x000fe2000fffe03f */
[----:B------:R-:W-:Y:S01]  /*1a70*/  LEA.HI R23, R23, R10, RZ, 0x5 ;  /* 0x0000000a17177211 */ /* 0x000fe200078f28ff */
[----:B------:R-:W-:Y:S01]  /*1a80*/  UMOV UR12, 0x400 ;  /* 0x00000400000c7882 */ /* 0x000fe20000000000 */
[--C-:B------:R-:W-:Y:S01]  /*1a90*/  SHF.R.S32.HI R14, RZ, 0x2, R11.reuse ;  /* 0x00000002ff0e7819 */ /* 0x100fe2000001140b */
[----:B------:R-:W-:Y:S01]  /*1aa0*/  UISETP.LT.AND UP0, UPT, UR13, 0x1, UPT ;  /* 0x000000010d00788c */ /* 0x000fe2000bf01270 */
[----:B------:R-:W-:Y:S01]  /*1ab0*/  SHF.R.S32.HI R15, RZ, 0x1f, R11 ;  /* 0x0000001fff0f7819 */ /* 0x000fe2000001140b */
[----:B------:R-:W-:Y:S01]  /*1ac0*/  USHF.L.U32 UR22, UR13, 0x1, URZ ;  /* 0x000000010d167899 */ /* 0x000fe2000800063f */
[----:B------:R-:W-:Y:S01]  /*1ad0*/  SHF.R.S32.HI R23, RZ, 0x5, R23 ;  /* 0x00000005ff177819 */ /* 0x000fe20000011417 */
[----:B------:R-:W-:Y:S01]  /*1ae0*/  USEL UR14, UR13, 0x1, UP0 ;  /* 0x000000010d0e7887 */ /* 0x000fe20008000000 */
[----:B------:R-:W-:Y:S01]  /*1af0*/  LEA.HI R15, R15, R14, RZ, 0x3 ;  /* 0x0000000e0f0f7211 */ /* 0x000fe200078f18ff */
[----:B------:R-:W-:Y:S01]  /*1b00*/  UISETP.NE.AND UP0, UPT, UR7, URZ, UPT ;  /* 0x0000003f0700728c */ /* 0x000fe2000bf05270 */
[----:B------:R-:W-:Y:S01]  /*1b10*/  LOP3.LUT R17, R11, 0xfffffffc, RZ, 0xc0, !PT ;  /* 0xfffffffc0b117812 */ /* 0x000fe200078ec0ff */
[----:B------:R-:W-:Y:S01]  /*1b20*/  UIADD3 UR14, -UR14, UR13, URZ ;  /* 0x0000000d0e0e7290 */ /* 0x000fe2000fffe13f */
[----:B------:R-:W-:Y:S01]  /*1b30*/  LOP3.LUT R15, R15, 0xfffffff8, RZ, 0xc0, !PT ;  /* 0xfffffff80f0f7812 */ /* 0x000fe200078ec0ff */
[----:B------:R-:W-:Y:S01]  /*1b40*/  USEL UR9, URZ, 0x1, UP0 ;  /* 0x000000013f097887 */ /* 0x000fe20008000000 */
[----:B------:R-:W-:Y:S01]  /*1b50*/  LOP3.LUT R85, R7, 0x1, RZ, 0xfc, !PT ;  /* 0x0000000107557812 */ /* 0x000fe200078efcff */
[----:B------:R-:W-:-:S02]  /*1b60*/  IMAD.IADD R17, R10, 0x1, -R17 ;  /* 0x000000010a117824 */ /* 0x000fc400078e0a11 */
[----:B------:R-:W-:Y:S02]  /*1b70*/  IMAD.IADD R14, R14, 0x1, -R15 ;  /* 0x000000010e0e7824 */ /* 0x000fe400078e0a0f */
[----:B------:R-:W-:Y:S01]  /*1b80*/  IMAD.U32 R86, RZ, RZ, UR9 ;  /* 0x00000009ff567e24 */ /* 0x000fe2000f8e00ff */
[----:B0-----:R-:W-:Y:S02]  /*1b90*/  ULEA UR12, UR6, UR12, 0x18 ;  /* 0x0000000c060c7291 */ /* 0x001fe4000f8ec03f */
[--C-:B------:R-:W-:Y:S01]  /*1ba0*/  SHF.R.S32.HI R15, RZ, 0x1f, R14.reuse ;  /* 0x0000001fff0f7819 */ /* 0x100fe2000001140e */
[----:B------:R-:W-:Y:S01]  /*1bb0*/  USHF.L.U32 UR6, UR7, 0x3, URZ ;  /* 0x0000000307067899 */ /* 0x000fe2000800063f */
[C-C-:B------:R-:W-:Y:S01]  /*1bc0*/  IMAD R20, R23.reuse, -0x10, -R14.reuse ;  /* 0xfffffff017147824 */ /* 0x140fe200078e0a0e */
[----:B------:R-:W-:Y:S02]  /*1bd0*/  UIADD3 UR7, UR12, 0x480, URZ ;  /* 0x000004800c077890 */ /* 0x000fe4000fffe03f */
[----:B------:R-:W-:Y:S01]  /*1be0*/  ULOP3.LUT UR6, UR6, 0x8, URZ, 0xc0, !UPT ;  /* 0x0000000806067892 */ /* 0x000fe2000f8ec03f */
[----:B------:R-:W-:Y:S01]  /*1bf0*/  IMAD.WIDE R10, R23, 0x10, R14 ;  /* 0x00000010170a7825 */ /* 0x000fe200078e020e */
[----:B------:R-:W-:-:S02]  /*1c00*/  UIADD3 UR8, UR12, 0x1c480, URZ ;  /* 0x0001c4800c087890 */ /* 0x000fc4000fffe03f */
[----:B------:R-:W-:Y:S02]  /*1c10*/  USHF.R.U32.HI UR7, URZ, 0x4, UR7 ;  /* 0x000000043f077899 */ /* 0x000fe40008011607 */
[----:B------:R-:W-:Y:S02]  /*1c20*/  USHF.R.U32.HI UR8, URZ, 0x4, UR8 ;  /* 0x000000043f087899 */ /* 0x000fe40008011608 */
[----:B------:R-:W-:Y:S02]  /*1c30*/  ULOP3.LUT UR24, UR6, 0x8, URZ, 0x3c, !UPT ;  /* 0x0000000806187892 */ /* 0x000fe4000f8e3c3f */
[----:B------:R-:W-:Y:S02]  /*1c40*/  ULOP3.LUT UR16, UR6, 0x18, URZ, 0x3c, !UPT ;  /* 0x0000001806107892 */ /* 0x000fe4000f8e3c3f */
[----:B------:R-:W-:Y:S01]  /*1c50*/  UIADD3 UR23, UR12, 0x390, URZ ;  /* 0x000003900c177890 */ /* 0x000fe2000fffe03f */
[----:B------:R-:W-:Y:S01]  /*1c60*/  ULDC UR6, c[0x0][0x284] ;  /* 0x0000a10000067ab9 */ /* 0x000fe20000000800 */
[----:B------:R-:W-:Y:S01]  /*1c70*/  ULOP3.LUT UR7, UR7, 0x3fff, URZ, 0xc0, !UPT ;  /* 0x00003fff07077892 */ /* 0x000fe2000f8ec03f */
[----:B------:R-:W-:Y:S01]  /*1c80*/  VIADD R20, R20, UR6 ;  /* 0x0000000614147c36 */ /* 0x000fe20008000000 */
[----:B------:R-:W-:-:S02]  /*1c90*/  ULOP3.LUT UR8, UR8, 0x3fff, URZ, 0xc0, !UPT ;  /* 0x00003fff08087892 */ /* 0x000fc4000f8ec03f */
[----:B------:R-:W-:Y:S02]  /*1ca0*/  ULEA UR15, UR15, UR23, 0x3 ;  /* 0x000000170f0f7291 */ /* 0x000fe4000f8e183f */
[----:B------:R-:W-:Y:S02]  /*1cb0*/  ULOP3.LUT UR17, UR7, 0x10000, URZ, 0xfc, !UPT ;  /* 0x0001000007117892 */ /* 0x000fe4000f8efc3f */
[----:B------:R-:W-:-:S12]  /*1cc0*/  ULOP3.LUT UR18, UR8, 0x10000, URZ, 0xfc, !UPT ;  /* 0x0001000008127892 */ /* 0x000fd8000f8efc3f */
.L_x_110:
[----:B------:R-:W-:Y:S01]  /*1cd0*/  SHF.L.U32 R14, R86, 0x1f, RZ ;  /* 0x0000001f560e7819 */ /* 0x000fe200000006ff */
[----:B------:R-:W0:Y:S01]  /*1ce0*/  LDC R15, c[0x0][0x28c] ;  /* 0x0000a300ff0f7b82 */ /* 0x000e220000000800 */
[----:B------:R-:W-:Y:S01]  /*1cf0*/  UMOV UR6, URZ ;  /* 0x0000003f00067c82 */ /* 0x000fe20008000000 */
[----:B------:R-:W-:Y:S01]  /*1d00*/  UMOV UR19, UR5 ;  /* 0x0000000500137c82 */ /* 0x000fe20008000000 */
[----:B------:R-:W1:Y:S01]  /*1d10*/  SYNCS.PHASECHK.TRANS64.TRYWAIT P1, [UR15+-0x8], R14 ;  /* 0xfffff80eff0075a7 */ /* 0x000e62000802014f */
[----:B0-----:R-:W-:Y:S01]  /*1d20*/  ISETP.GE.AND P2, PT, R15, 0x1, PT ;  /* 0x000000010f00780c */ /* 0x001fe20003f46270 */
[----:B-1-34-:R-:W-:-:S12]  /*1d30*/  @!P1 BRA `(.L_x_20) ;  /* 0x0000006c00309947 */ /* 0x01afd80003800000 */
.L_x_184:
[----:B------:R-:W-:Y:S01]  /*1d40*/  UMOV UR7, URZ ;  /* 0x0000003f00077c82 */ /* 0x000fe20008000000 */
[----:B------:R-:W-:Y:S01]  /*1d50*/  UMOV UR8, URZ ;  /* 0x0000003f00087c82 */ /* 0x000fe20008000000 */
[----:B------:R-:W-:Y:S01]  /*1d60*/  CS2R R22, SRZ ;  /* 0x0000000000167805 */ /* 0x000fe2000001ff00 */
[----:B------:R-:W-:Y:S01]  /*1d70*/  IMAD.MOV.U32 R21, RZ, RZ, RZ ;  /* 0x000000ffff157224 */ /* 0x000fe200078e00ff */
[----:B------:R-:W-:Y:S02]  /*1d80*/  CS2R R56, SRZ ;  /* 0x0000000000387805 */ /* 0x000fe4000001ff00 */
[----:B------:R-:W-:Y:S02]  /*1d90*/  CS2R R58, SRZ ;  /* 0x00000000003a7805 */ /* 0x000fe4000001ff00 */
[----:B------:R-:W-:Y:S02]  /*1da0*/  CS2R R60, SRZ ;  /* 0x00000000003c7805 */ /* 0x000fe4000001ff00 */
[----:B------:R-:W-:-:S02]  /*1db0*/  CS2R R62, SRZ ;  /* 0x00000000003e7805 */ /* 0x000fc4000001ff00 */
[----:B------:R-:W-:Y:S02]  /*1dc0*/  CS2R R64, SRZ ;  /* 0x0000000000407805 */ /* 0x000fe4000001ff00 */
[----:B------:R-:W-:Y:S02]  /*1dd0*/  CS2R R66, SRZ ;  /* 0x0000000000427805 */ /* 0x000fe4000001ff00 */
[----:B------:R-:W-:Y:S02]  /*1de0*/  CS2R R68, SRZ ;  /* 0x0000000000447805 */ /* 0x000fe4000001ff00 */
[----:B------:R-:W-:Y:S02]  /*1df0*/  CS2R R70, SRZ ;  /* 0x0000000000467805 */ /* 0x000fe4000001ff00 */
[----:B------:R-:W-:Y:S02]  /*1e00*/  CS2R R72, SRZ ;  /* 0x0000000000487805 */ /* 0x000fe4000001ff00 */
[----:B------:R-:W-:-:S02]  /*1e10*/  CS2R R74, SRZ ;  /* 0x00000000004a7805 */ /* 0x000fc4000001ff00 */
[----:B------:R-:W-:Y:S02]  /*1e20*/  CS2R R76, SRZ ;  /* 0x00000000004c7805 */ /* 0x000fe4000001ff00 */
[----:B------:R-:W-:Y:S02]  /*1e30*/  CS2R R78, SRZ ;  /* 0x00000000004e7805 */ /* 0x000fe4000001ff00 */
[----:B------:R-:W-:Y:S02]  /*1e40*/  CS2R R80, SRZ ;  /* 0x0000000000507805 */ /* 0x000fe4000001ff00 */
[----:B------:R-:W-:Y:S01]  /*1e50*/  CS2R R82, SRZ ;  /* 0x0000000000527805 */ /* 0x000fe2000001ff00 */
[----:B------:R-:W-:Y:S01]  /*1e60*/  IMAD.MOV.U32 R84, RZ, RZ, RZ ;  /* 0x000000ffff547224 */ /* 0x000fe200078e00ff */
[----:B------:R-:W-:Y:S01]  /*1e70*/  CS2R R24, SRZ ;  /* 0x0000000000187805 */ /* 0x000fe2000001ff00 */
[----:B------:R-:W-:Y:S01]  /*1e80*/  IMAD.U32 R87, RZ, RZ, UR4 ;  /* 0x00000004ff577e24 */ /* 0x000fe2000f8e00ff */
        /* <DEDUP_REMOVED lines=14> */
[----:B------:R-:W-:Y:S01]  /*1f70*/  CS2R R54, SRZ ;  /* 0x0000000000367805 */ /* 0x000fe2000001ff00 */
[----:B------:R-:W-:Y:S06]  /*1f80*/  @!P2 BRA `(.L_x_21) ;  /* 0x000000040048a947 */ /* 0x000fec0003800000 */
[----:B------:R-:W-:-:S13]  /*1f90*/  ISETP.NE.AND P2, PT, R85, 0x3, PT ;  /* 0x000000035500780c */ /* 0x000fda0003f45270 */
[----:B------:R-:W-:Y:S05]  /*1fa0*/  @!P2 BRA `(.L_x_22) ;  /* 0x000000000004a947 */ /* 0x000fea0003800000 */
[----:B------:R-:W-:Y:S01]  /*1fb0*/  BPT.TRAP 0x1 ;  /* 0x000000040000795c */ /* 0x000fe20000300000 */
.L_x_22:
[----:B------:R-:W-:Y:S01]  /*1fc0*/  ULEA UR6, UR5, UR12, 0x3 ;  /* 0x0000000c05067291 */ /* 0x000fe2000f8e183f */
[----:B0-----:R-:W-:-:S05]  /*1fd0*/  IMAD.U32 R14, RZ, RZ, UR4 ;  /* 0x00000004ff0e7e24 */ /* 0x001fca000f8e00ff */
[----:B------:R-:W-:-:S04]  /*1fe0*/  SHF.L.U32 R14, R14, 0x1f, RZ ;  /* 0x0000001f0e0e7819 */ /* 0x000fc800000006ff */
[----:B------:R0:W1:Y:S01]  /*1ff0*/  SYNCS.PHASECHK.TRANS64.TRYWAIT P1, [UR6], R14 ;  /* 0x0000000eff0075a7 */ /* 0x0000620008020146 */
[----:B------:R-:W-:Y:S05]  /*2000*/  @!P2 BRA `(.L_x_23) ;  /* 0x000000000004a947 */ /* 0x000fea0003800000 */
[----:B------:R-:W-:Y:S01]  /*2010*/  BPT.TRAP 0x1 ;  /* 0x000000040000795c */ /* 0x000fe20000300000 */
.L_x_23:
[----:B-1----:R-:W-:Y:S05]  /*2020*/  @P1 BRA `(.L_x_24) ;  /* 0x0000000000081947 */ /* 0x002fea0003800000 */
[----:B------:R-:W1:Y:S02]  /*2030*/  SYNCS.PHASECHK.TRANS64.TRYWAIT P1, [UR6], R14 ;  /* 0x0000000eff0075a7 */ /* 0x000e640008020146 */
[----:B-1----:R-:W-:Y:S05]  /*2040*/  @!P1 BRA `(.L_x_25) ;  /* 0x0000006800849947 */ /* 0x002fea0003800000 */
.L_x_24:
[----:B------:R-:W-:Y:S01]  /*2050*/  ULDC UR7, c[0x0][0x50c] ;  /* 0x0001430000077ab9 */ /* 0x000fe20000000800 */
[----:B------:R-:W-:Y:S01]  /*2060*/  ULEA UR8, UR5, UR17, 0x7 ;  /* 0x0000001105087291 */ /* 0x000fe2000f8e383f */
[----:B------:R-:W-:Y:S01]  /*2070*/  WARPGROUP.ARRIVE ;  /* 0x00000000000079c5 */ /* 0x000fe20000000000 */
[----:B------:R-:W-:Y:S01]  /*2080*/  UISETP.NE.AND UP0, UPT, UR7, 0x1, UPT ;  /* 0x000000010700788c */ /* 0x000fe2000bf05270 */
[----:B------:R-:W-:Y:S01]  /*2090*/  CS2R R22, SRZ ;  /* 0x0000000000167805 */ /* 0x000fe2000001ff00 */
[----:B------:R-:W-:Y:S01]  /*20a0*/  ULEA UR10, UR5, UR18, 0x7 ;  /* 0x00000012050a7291 */ /* 0x000fe2000f8e383f */
[----:B------:R-:W-:Y:S01]  /*20b0*/  IMAD.MOV.U32 R21, RZ, RZ, RZ ;  /* 0x000000ffff157224 */ /* 0x000fe200078e00ff */
[----:B------:R-:W-:Y:S01]  /*20c0*/  USEL UR7, URZ, 0x1, UP0 ;  /* 0x000000013f077887 */ /* 0x000fe20008000000 */
[----:B------:R-:W-:Y:S01]  /*20d0*/  CS2R R56, SRZ ;  /* 0x0000000000387805 */ /* 0x000fe2000001ff00 */
[----:B------:R-:W-:Y:S01]  /*20e0*/  UMOV UR9, 0xc0000010 ;  /* 0xc000001000097882 */ /* 0x000fe20000000000 */
[----:B------:R-:W-:Y:S01]  /*20f0*/  UMOV UR11, 0xc0000010 ;  /* 0xc0000010000b7882 */ /* 0x000fe20000000000 */
[----:B------:R-:W-:Y:S01]  /*2100*/  UMOV UR6, 0x1 ;  /* 0x0000000100067882 */ /* 0x000fe20000000000 */
[----:B------:R-:W-:-:S02]  /*2110*/  CS2R R58, SRZ ;  /* 0x00000000003a7805 */ /* 0x000fc4000001ff00 */
[----:B------:R-:W-:Y:S01]  /*2120*/  ISETP.NE.AND P1, PT, RZ, UR7, PT ;  /* 0x00000007ff007c0c */ /* 0x000fe2000bf25270 */
[----:B------:R-:W-:Y:S01]  /*2130*/  QGMMA.64x64x32.F32.E4M3.E4M3 R24, gdesc[UR8], RZ, !UPT, gsb0 ;  /* 0x00e00000081879f3 */ /* 0x000fe2000c0008ff */
        /* <DEDUP_REMOVED lines=11> */
[----:B------:R-:W-:Y:S01]  /*21f0*/  CS2R R82, SRZ ;  /* 0x0000000000527805 */ /* 0x000fe2000001ff00 */
[----:B------:R-:W-:Y:S01]  /*2200*/  IMAD.MOV.U32 R84, RZ, RZ, RZ ;  /* 0x000000ffff547224 */ /* 0x000fe200078e00ff */
[----:B------:R-:W-:Y:S06]  /*2210*/  @!P1 BRA `(.L_x_26) ;  /* 0x0000000000889947 */ /* 0x000fec0003800000 */
[----:B------:R-:W-:Y:S02]  /*2220*/  WARPGROUP.DEPBAR.LE gsb0, 0x0 ;  /* 0x00008000000079c5 */ /* 0x000fe40000010000 */
[----:B------:R-:W-:-:S01]  /*2230*/  FADD R83, RZ, R24 ;  /* 0x00000018ff537221 */ /* 0x000fc20000000000 */
[----:B------:R-:W-:Y:S01]  /*2240*/  FADD R84, RZ, R25 ;  /* 0x00000019ff547221 */ /* 0x000fe20000000000 */
        /* <DEDUP_REMOVED lines=30> */
[----:B------:R-:W-:-:S06]  /*2430*/  UMOV UR6, URZ ;  /* 0x0000003f00067c82 */ /* 0x000fcc0008000000 */
.L_x_26:
[----:B------:R-:W-:-:S04]  /*2440*/  UIADD3 UR19, UR5, 0x1, URZ ;  /* 0x0000000105137890 */ /* 0x000fc8000fffe03f */
[----:B------:R-:W-:-:S04]  /*2450*/  UISETP.NE.AND UP0, UPT, UR19, 0x38, UPT ;  /* 0x000000381300788c */ /* 0x000fc8000bf05270 */
[----:B------:R-:W-:Y:S02]  /*2460*/  USEL UR8, URZ, 0x1, UP0 ;  /* 0x000000013f087887 */ /* 0x000fe40008000000 */
[----:B------:R-:W-:Y:S02]  /*2470*/  USEL UR19, UR19, URZ, UP0 ;  /* 0x0000003f13137287 */ /* 0x000fe40008000000 */
[----:B------:R-:W-:-:S06]  /*2480*/  ULOP3.LUT UR8, UR4, UR8, URZ, 0x3c, !UPT ;  /* 0x0000000804087292 */ /* 0x000fcc000f8e3c3f */
[----:B------:R-:W-:Y:S01]  /*2490*/  IMAD.U32 R87, RZ, RZ, UR8 ;  /* 0x00000008ff577e24 */ /* 0x000fe2000f8e00ff */
[----:B------:R-:W-:-:S06]  /*24a0*/  UMOV UR8, 0x1 ;  /* 0x0000000100087882 */ /* 0x000fcc0000000000 */
.L_x_21:
[----:B------:R-:W-:-:S06]  /*24b0*/  UISETP.GE.AND UP0, UPT, UR14, 0x1, UPT ;  /* 0x000000010e00788c */ /* 0x000fcc000bf06270 */
[----:B------:R-:W-:-:S13]  /*24c0*/  PLOP3.LUT P1, PT, PT, PT, UP0, 0x80, 0x0 ;  /* 0x000000000000781c */ /* 0x000fda0003f2f008 */
[----:B------:R-:W-:Y:S05]  /*24d0*/  @!P1 BRA `(.L_x_27) ;  /* 0x0000000400509947 */ /* 0x000fea0003800000 */
[----:B01----:R-:W-:Y:S01]  /*24e0*/  IMAD.U32 R14, RZ, RZ, UR14 ;  /* 0x0000000eff0e7e24 */ /* 0x003fe2000f8e00ff */
[----:B------:R-:W-:Y:S01]  /*24f0*/  ULDC UR25, c[0x0][0x50c] ;  /* 0x0001430000197ab9 */ /* 0x000fe20000000800 */
[----:B------:R-:W-:-:S07]  /*2500*/  IMAD.U32 R15, RZ, RZ, UR5 ;  /* 0x00000005ff0f7e24 */ /* 0x000fce000f8e00ff */
.L_x_35:
[----:B------:R-:W-:-:S13]  /*2510*/  ISETP.NE.AND P2, PT, R85, 0x3, PT ;  /* 0x000000035500780c */ /* 0x000fda0003f45270 */
[----:B0-----:R-:W-:Y:S05]  /*2520*/  @!P2 BRA `(.L_x_28) ;  /* 0x000000000004a947 */ /* 0x001fea0003800000 */
[----:B------:R-:W-:Y:S01]  /*2530*/  BPT.TRAP 0x1 ;  /* 0x000000040000795c */ /* 0x000fe20000300000 */
.L_x_28:
[----:B------:R-:W-:Y:S01]  /*2540*/  ULEA UR9, UR19, UR12, 0x3 ;  /* 0x0000000c13097291 */ /* 0x000fe2000f8e183f */
[----:B------:R-:W-:-:S08]  /*2550*/  SHF.L.U32 R18, R87, 0x1f, RZ ;  /* 0x0000001f57127819 */ /* 0x000fd000000006ff */
[----:B------:R0:W1:Y:S01]  /*2560*/  SYNCS.PHASECHK.TRANS64.TRYWAIT P1, [UR9], R18 ;  /* 0x00000012ff0075a7 */ /* 0x0000620008020149 */
[----:B------:R-:W-:Y:S05]  /*2570*/  @!P2 BRA `(.L_x_29) ;  /* 0x000000000004a947 */ /* 0x000fea0003800000 */
[----:B------:R-:W-:Y:S01]  /*2580*/  BPT.TRAP 0x1 ;  /* 0x000000040000795c */ /* 0x000fe20000300000 */
.L_x_29:
[----:B-1----:R-:W-:Y:S05]  /*2590*/  @P1 BRA `(.L_x_30) ;  /* 0x0000000000081947 */ /* 0x002fea0003800000 */
[----:B------:R-:W1:Y:S02]  /*25a0*/  SYNCS.PHASECHK.TRANS64.TRYWAIT P1, [UR9], R18 ;  /* 0x00000012ff0075a7 */ /* 0x000e640008020149 */
[----:B-1----:R-:W-:Y:S05]  /*25b0*/  @!P1 BRA `(.L_x_31) ;  /* 0x0000006400409947 */ /* 0x002fea0003800000 */
.L_x_30:
[----:B------:R-:W-:Y:S01]  /*25c0*/  UISETP.NE.AND UP0, UPT, UR7, URZ, UPT ;  /* 0x0000003f0700728c */ /* 0x000fe2000bf05270 */
[----:B------:R-:W-:Y:S01]  /*25d0*/  WARPGROUP.ARRIVE ;  /* 0x00000000000079c5 */ /* 0x000fe20000000000 */
[----:B------:R-:W-:Y:S02]  /*25e0*/  ULEA UR10, UR19, UR18, 0x7 ;  /* 0x00000012130a7291 */ /* 0x000fe4000f8e383f */
[----:B------:R-:W-:Y:S01]  /*25f0*/  USEL UR8, UR8, URZ, !UP0 ;  /* 0x0000003f08087287 */ /* 0x000fe2000c000000 */
[----:B------:R-:W-:Y:S01]  /*2600*/  UMOV UR9, 0xc0000010 ;  /* 0xc000001000097882 */ /* 0x000fe20000000000 */
[----:B------:R-:W-:Y:S02]  /*2610*/  UMOV UR11, 0xc0000010 ;  /* 0xc0000010000b7882 */ /* 0x000fe40000000000 */
[----:B------:R-:W-:Y:S02]  /*2620*/  UISETP.NE.U32.AND UP0, UPT, UR8, URZ, UPT ;  /* 0x0000003f0800728c */ /* 0x000fe4000bf05070 */
[----:B------:R-:W-:-:S02]  /*2630*/  ULEA UR8, UR19, UR17, 0x7 ;  /* 0x0000001113087291 */ /* 0x000fc4000f8e383f */
[----:B------:R-:W-:-:S07]  /*2640*/  UIADD3 UR6, UR6, 0x1, URZ ;  /* 0x0000000106067890 */ /* 0x000fce000fffe03f */
[----:B------:R-:W-:Y:S01]  /*2650*/  QGMMA.64x64x32.F32.E4M3.E4M3 R24, gdesc[UR8], R24, UP0, gsb0 ;  /* 0x00e00000081879f3 */ /* 0x000fe2000b800818 */
[----:B------:R-:W-:-:S04]  /*2660*/  UISETP.NE.AND UP0, UPT, UR6, UR25, UPT ;  /* 0x000000190600728c */ /* 0x000fc8000bf05270 */
[----:B------:R-:W-:-:S06]  /*2670*/  USEL UR7, URZ, 0x1, UP0 ;  /* 0x000000013f077887 */ /* 0x000fcc0008000000 */
[----:B------:R-:W-:Y:S01]  /*2680*/  ISETP.NE.AND P1, PT, RZ, UR7, PT ;  /* 0x00000007ff007c0c */ /* 0x000fe2000bf25270 */
[----:B------:R-:W-:-:S12]  /*2690*/  WARPGROUP.DEPBAR.LE gsb0, 0x1 ;  /* 0x00008000000079c5 */ /* 0x000fd80000010100 */
[----:B------:R-:W-:Y:S05]  /*26a0*/  @!P1 BRA `(.L_x_32) ;  /* 0x0000000000889947 */ /* 0x000fea0003800000 */
[----:B------:R-:W-:Y:S02]  /*26b0*/  WARPGROUP.DEPBAR.LE gsb0, 0x0 ;  /* 0x00008000000079c5 */ /* 0x000fe40000010000 */
[----:B------:R-:W-:-:S01]  /*26c0*/  FADD R83, R24, R83 ;  /* 0x0000005318537221 */ /* 0x000fc20000000000 */
[----:B------:R-:W-:Y:S01]  /*26d0*/  FADD R84, R25, R84 ;  /* 0x0000005419547221 */ /* 0x000fe20000000000 */
        /* <DEDUP_REMOVED lines=30> */
[----:B------:R-:W-:-:S06]  /*28c0*/  UMOV UR6, URZ ;  /* 0x0000003f00067c82 */ /* 0x000fcc0008000000 */
.L_x_32:
[----:B------:R-:W-:Y:S05]  /*28d0*/  @!P2 BRA `(.L_x_33) ;  /* 0x000000000004a947 */ /* 0x000fea0003800000 */
[----:B------:R-:W-:Y:S01]  /*28e0*/  BPT.TRAP 0x1 ;  /* 0x000000040000795c */ /* 0x000fe20000300000 */
.L_x_33:
[----:B01----:R-:W-:Y:S02]  /*28f0*/  @P0 LEA R18, R15, UR12, 0x3 ;  /* 0x0000000c0f120c11 */ /* 0x003fe4000f8e18ff */
[----:B------:R-:W-:-:S03]  /*2900*/  ISETP.GT.U32.AND P1, PT, R7, 0x1, PT ;  /* 0x000000010700780c */ /* 0x000fc60003f24070 */
[----:B------:R-:W-:-:S05]  /*2910*/  @P0 VIADD R19, R18, 0x1c0 ;  /* 0x000001c012130836 */ /* 0x000fca0000000000 */
[----:B------:R-:W-:-:S04]  /*2920*/  @P0 PRMT R19, R12, 0x654, R19 ;  /* 0x000006540c130816 */ /* 0x000fc80000000013 */
[----:B------:R0:W-:Y:S01]  /*2930*/  @P0 SYNCS.ARRIVE.TRANS64.RED.A1T0 RZ, [R19+URZ], RZ ;  /* 0x000000ff13ff09a7 */ /* 0x0001e2000810043f */
[----:B------:R-:W-:Y:S05]  /*2940*/  @P1 BRA `(.L_x_34) ;  /* 0x0000000000041947 */ /* 0x000fea0003800000 */
[----:B------:R-:W-:Y:S01]  /*2950*/  BPT.TRAP 0x1 ;  /* 0x000000040000795c */ /* 0x000fe20000300000 */
.L_x_34:
[----:B------:R-:W-:Y:S01]  /*2960*/  UIADD3 UR19, UR19, 0x1, URZ ;  /* 0x0000000113137890 */ /* 0x000fe2000fffe03f */
[C---:B------:R-:W-:Y:S01]  /*2970*/  ISETP.GT.AND P2, PT, R14.reuse, 0x1, PT ;  /* 0x000000010e00780c */ /* 0x040fe20003f44270 */
[----:B------:R-:W-:Y:S02]  /*2980*/  VIADD R15, R15, 0x1 ;  /* 0x000000010f0f7836 */ /* 0x000fe40000000000 */
[----:B------:R-:W-:Y:S01]  /*2990*/  UISETP.NE.AND UP0, UPT, UR19, 0x38, UPT ;  /* 0x000000381300788c */ /* 0x000fe2000bf05270 */
[----:B------:R-:W-:Y:S02]  /*29a0*/  VIADD R14, R14, 0xffffffff ;  /* 0xffffffff0e0e7836 */ /* 0x000fe40000000000 */
[C---:B------:R-:W-:Y:S01]  /*29b0*/  ISETP.NE.AND P1, PT, R15.reuse, 0x38, PT ;  /* 0x000000380f00780c */ /* 0x040fe20003f25270 */
[----:B------:R-:W-:Y:S02]  /*29c0*/  USEL UR8, URZ, 0x1, UP0 ;  /* 0x000000013f087887 */ /* 0x000fe40008000000 */
[----:B------:R-:W-:Y:S01]  /*29d0*/  USEL UR19, UR19, URZ, UP0 ;  /* 0x0000003f13137287 */ /* 0x000fe20008000000 */
[----:B------:R-:W-:-:S03]  /*29e0*/  SEL R15, R15, RZ, P1 ;  /* 0x000000ff0f0f7207 */ /* 0x000fc60000800000 */
[----:B------:R-:W-:Y:S01]  /*29f0*/  LOP3.LUT R87, R87, UR8, RZ, 0x3c, !PT ;  /* 0x0000000857577c12 */ /* 0x000fe2000f8e3cff */
[----:B------:R-:W-:Y:S01]  /*2a00*/  UMOV UR8, 0x1 ;  /* 0x0000000100087882 */ /* 0x000fe20000000000 */
[----:B------:R-:W-:Y:S06]  /*2a10*/  @P2 BRA `(.L_x_35) ;  /* 0xfffffff800bc2947 */ /* 0x000fec000383ffff */
.L_x_27:
[----:B------:R-:W-:Y:S01]  /*2a20*/  UISETP.NE.AND UP0, UPT, UR6, URZ, UPT ;  /* 0x0000003f0600728c */ /* 0x000fe2000bf05270 */
[----:B01----:R-:W0:Y:S01]  /*2a30*/  LDC R14, c[0x0][0x28c] ;  /* 0x0000a300ff0e7b82 */ /* 0x003e220000000800 */
[----:B------:R-:W-:Y:S02]  /*2a40*/  IMAD.U32 R15, RZ, RZ, UR24 ;  /* 0x00000018ff0f7e24 */ /* 0x000fe4000f8e00ff */
[----:B------:R-:W-:-:S06]  /*2a50*/  USEL UR6, URZ, 0x1, !UP0 ;  /* 0x000000013f067887 */ /* 0x000fcc000c000000 */
[----:B------:R-:W-:-:S13]  /*2a60*/  ISETP.NE.AND P1, PT, RZ, UR6, PT ;  /* 0x00000006ff007c0c */ /* 0x000fda000bf25270 */
[----:B------:R-:W-:Y:S05]  /*2a70*/  @!P1 BRA `(.L_x_36) ;  /* 0x0000000000849947 */ /* 0x000fea0003800000 */
[----:B------:R-:W-:Y:S02]  /*2a80*/  WARPGROUP.DEPBAR.LE gsb0, 0x0 ;  /* 0x00008000000079c5 */ /* 0x000fe40000010000 */
[----:B------:R-:W-:Y:S01]  /*2a90*/  FADD R83, R24, R83 ;  /* 0x0000005318537221 */ /* 0x000fe20000000000 */
        /* <DEDUP_REMOVED lines=30> */
[----:B------:R-:W-:-:S07]  /*2c80*/  FADD R22, R22, R55 ;  /* 0x0000003716167221 */ /* 0x000fce0000000000 */
.L_x_36:
[----:B0-----:R-:W-:Y:S01]  /*2c90*/  ISETP.GE.AND P1, PT, R14, 0x1, PT ;  /* 0x000000010e00780c */ /* 0x001fe20003f26270 */
[----:B------:R0:W-:Y:S01]  /*2ca0*/  SYNCS.ARRIVE.TRANS64.A1T0 RZ, [R15+UR23], RZ ;  /* 0x000000ff0fff79a7 */ /* 0x0001e20008100017 */
[----:B------:R-:W-:-:S11]  /*2cb0*/  WARPGROUP.DEPBAR.LE gsb0, 0x0 ;  /* 0x00008000000079c5 */ /* 0x000fd60000010000 */
[----:B------:R-:W-:Y:S05]  /*2cc0*/  @!P1 BRA `(.L_x_37) ;  /* 0x0000000000449947 */ /* 0x000fea0003800000 */
[----:B------:R-:W-:-:S13]  /*2cd0*/  ISETP.NE.AND P1, PT, R85, 0x3, PT ;  /* 0x000000035500780c */ /* 0x000fda0003f25270 */
[----:B------:R-:W-:Y:S05]  /*2ce0*/  @!P1 BRA `(.L_x_38) ;  /* 0x0000000000049947 */ /* 0x000fea0003800000 */
[----:B------:R-:W-:Y:S01]  /*2cf0*/  BPT.TRAP 0x1 ;  /* 0x000000040000795c */ /* 0x000fe20000300000 */
.L_x_38:
[----:B------:R-:W-:Y:S01]  /*2d00*/  VOTEU.ANY UP0, P0 ;  /* 0x00000000003f7886 */ /* 0x000fe20000000100 */
[----:B------:R-:W-:-:S04]  /*2d10*/  ISETP.GT.U32.AND P1, PT, R7, 0x1, PT ;  /* 0x000000010700780c */ /* 0x000fc80003f24070 */
[----:B------:R-:W-:-:S06]  /*2d20*/  @UP0 UIADD3 UR6, UR14, UR5, URZ ;  /* 0x000000050e060290 */ /* 0x000fcc000fffe03f */
[----:B------:R-:W-:Y:S02]  /*2d30*/  IMAD.U32 R14, RZ, RZ, UR6 ;  /* 0x00000006ff0e7e24 */ /* 0x000fe4000f8e00ff */
[----:B------:R-:W-:-:S03]  /*2d40*/  IMAD.U32 R19, RZ, RZ, UR6 ;  /* 0x00000006ff137e24 */ /* 0x000fc6000f8e00ff */
[----:B------:R-:W-:-:S05]  /*2d50*/  @P0 SHF.R.U32.HI R14, RZ, 0x3, R14 ;  /* 0x00000003ff0e0819 */ /* 0x000fca000001160e */
[----:B0-----:R-:W-:-:S04]  /*2d60*/  @P0 IMAD.WIDE.U32 R14, R14, 0x24924925, RZ ;  /* 0x249249250e0e0825 */ /* 0x001fc800078e00ff */
[----:B------:R-:W-:-:S05]  /*2d70*/  @P0 IMAD R14, R15, -0x38, R19 ;  /* 0xffffffc80f0e0824 */ /* 0x000fca00078e0213 */
[----:B------:R-:W-:-:S05]  /*2d80*/  @P0 LEA R14, R14, UR12, 0x3 ;  /* 0x0000000c0e0e0c11 */ /* 0x000fca000f8e18ff */
[----:B------:R-:W-:-:S05]  /*2d90*/  @P0 VIADD R15, R14, 0x1c0 ;  /* 0x000001c00e0f0836 */ /* 0x000fca0000000000 */
[----:B------:R-:W-:-:S04]  /*2da0*/  @P0 PRMT R15, R12, 0x654, R15 ;  /* 0x000006540c0f0816 */ /* 0x000fc8000000000f */
[----:B------:R1:W-:Y:S01]  /*2db0*/  @P0 SYNCS.ARRIVE.TRANS64.RED.A1T0 RZ, [R15+URZ], RZ ;  /* 0x000000ff0fff09a7 */ /* 0x0003e2000810043f */
[----:B------:R-:W-:Y:S05]  /*2dc0*/  @P1 BRA `(.L_x_37) ;  /* 0x0000000000041947 */ /* 0x000fea0003800000 */
[----:B------:R-:W-:Y:S01]  /*2dd0*/  BPT.TRAP 0x1 ;  /* 0x000000040000795c */ /* 0x000fe20000300000 */
.L_x_37:
[----:B------:R-:W-:Y:S01]  /*2de0*/  SHF.L.U32 R14, R86, 0x1f, RZ ;  /* 0x0000001f560e7819 */ /* 0x000fe200000006ff */
[----:B------:R-:W-:Y:S01]  /*2df0*/  UIADD3 UR5, UR22, UR5, URZ ;  /* 0x0000000516057290 */ /* 0x000fe2000fffe03f */
[----:B------:R-:W3:Y:S01]  /*2e00*/  LDC R26, c[0x0][0x288] ;  /* 0x0000a200ff1a7b82 */ /* 0x000ee20000000800 */
[----:B------:R-:W-:Y:S01]  /*2e10*/  UISETP.GE.U32.AND UP1, UPT, UR22, 0x38, UPT ;  /* 0x000000381600788c */ /* 0x000fe2000bf26070 */
[----:B------:R-:W-:Y:S01]  /*2e20*/  IMAD.SHL.U32 R24, R17, 0x2, RZ ;  /* 0x0000000211187824 */ /* 0x000fe200078e00ff */
[----:B------:R-:W-:Y:S02]  /*2e30*/  UISETP.GT.U32.AND UP0, UPT, UR5, 0x37, UPT ;  /* 0x000000370500788c */ /* 0x000fe4000bf04070 */
[----:B------:R-:W-:Y:S02]  /*2e40*/  USHF.R.U32.HI UR6, URZ, 0x3, UR5 ;  /* 0x000000033f067899 */ /* 0x000fe40008011605 */
[----:B------:R-:W-:Y:S01]  /*2e50*/  UISETP.LT.U32.AND UP0, UPT, UR22, 0x38, UP0 ;  /* 0x000000381600788c */ /* 0x000fe20008701070 */
[----:B------:R-:W2:Y:S01]  /*2e60*/  SYNCS.PHASECHK.TRANS64.TRYWAIT P1, [UR15+0x8], R14 ;  /* 0x0000080eff0075a7 */ /* 0x000ea2000802014f */
[----:B------:R-:W-:Y:S01]  /*2e70*/  UIMAD.WIDE.U32 UR6, UR6, 0x24924925, URZ ;  /* 0x24924925060678a5 */ /* 0x000fe2000f8e003f */
[----:B------:R-:W-:Y:S01]  /*2e80*/  SHF.R.S32.HI R25, RZ, 0x1f, R24 ;  /* 0x0000001fff197819 */ /* 0x000fe20000011418 */
[----:B------:R-:W-:-:S02]  /*2e90*/  USEL UR8, URZ, 0x1, !UP0 ;  /* 0x000000013f087887 */ /* 0x000fc4000c000000 */
[----:B------:R-:W-:Y:S02]  /*2ea0*/  UIMAD UR5, UR7, -0x38, UR5 ;  /* 0xffffffc8070578a4 */ /* 0x000fe4000f8e0205 */
[----:B------:R-:W-:-:S04]  /*2eb0*/  ULOP3.LUT UR4, UR4, UR8, URZ, 0x3c, !UPT ;  /* 0x0000000804047292 */ /* 0x000fc8000f8e3c3f */
[----:B------:R-:W-:Y:S01]  /*2ec0*/  @UP1 ULOP3.LUT UR4, UR4, 0x1, UR7, 0x78, !UPT ;  /* 0x0000000104041892 */ /* 0x000fe2000f8e7807 */
[----:B--23--:R-:W-:Y:S11]  /*2ed0*/  @!P1 BRA `(.L_x_39) ;  /* 0x0000005c00109947 */ /* 0x00cff60003800000 */
.L_x_185:
[----:B------:R-:W-:Y:S01]  /*2ee0*/  IMAD.SHL.U32 R27, R6, 0x40, RZ ;  /* 0x00000040061b7824 */ /* 0x000fe200078e00ff */
[----:B------:R-:W-:Y:S01]  /*2ef0*/  ULDC UR8, c[0x0][0x284] ;  /* 0x0000a10000087ab9 */ /* 0x000fe20000000800 */
[----:B------:R-:W-:Y:S01]  /*2f00*/  IMAD.SHL.U32 R33, R4, 0x40, RZ ;  /* 0x0000004004217824 */ /* 0x000fe200078e00ff */
[----:B------:R-:W-:Y:S01]  /*2f10*/  SHF.R.S32.HI R34, RZ, 0x1f, R5 ;  /* 0x0000001fff227819 */ /* 0x000fe20000011405 */
[----:B------:R-:W-:Y:S01]  /*2f20*/  ULDC.64 UR6, c[0x0][0x5d0] ;  /* 0x0001740000067ab9 */ /* 0x000fe20000000a00 */
[----:B------:R-:W-:Y:S01]  /*2f30*/  ISETP.GE.AND P1, PT, R27, UR8, PT ;  /* 0x000000081b007c0c */ /* 0x000fe2000bf26270 */
[----:B01----:R-:W-:Y:S01]  /*2f40*/  IMAD.WIDE.U32 R14, R5, UR6, R24 ;  /* 0x00000006050e7c25 */ /* 0x003fe2000f8e0018 */
[----:B------:R-:W-:Y:S02]  /*2f50*/  SHF.R.S32.HI R32, RZ, 0x1f, R33 ;  /* 0x0000001fff207819 */ /* 0x000fe40000011421 */
[C---:B------:R-:W-:Y:S01]  /*2f60*/  ISETP.GE.OR P1, PT, R33.reuse, R26, P1 ;  /* 0x0000001a2100720c */ /* 0x040fe20000f26670 */
[----:B------:R-:W-:Y:S01]  /*2f70*/  IMAD R4, R34, UR6, RZ ;  /* 0x0000000622047c24 */ /* 0x000fe2000f8e02ff */
[----:B------:R-:W-:-:S03]  /*2f80*/  IADD3 R14, P2, R33, R14, RZ ;  /* 0x0000000e210e7210 */ /* 0x000fc60007f5e0ff */
[----:B------:R-:W-:-:S05]  /*2f90*/  IMAD R19, R5, UR7, R4 ;  /* 0x0000000705137c24 */ /* 0x000fca000f8e0204 */
[----:B------:R-:W-:-:S03]  /*2fa0*/  IADD3.X R15, R32, R15, R19, P2, !PT ;  /* 0x0000000f200f7210 */ /* 0x000fc600017fe413 */
[----:B------:R-:W-:Y:S05]  /*2fb0*/  @P1 BRA `(.L_x_40) ;  /* 0x0000002400a81947 */ /* 0x000fea0003800000 */
[----:B------:R-:W0:Y:S01]  /*2fc0*/  LDC.64 R30, c[0x0][0x5c8] ;  /* 0x00017200ff1e7b82 */ /* 0x000e220000000a00 */
[----:B------:R-:W-:Y:S01]  /*2fd0*/  IMAD.WIDE R28, R6, 0x40, R10 ;  /* 0x00000040061c7825 */ /* 0x000fe200078e020a */
[----:B------:R-:W-:Y:S01]  /*2fe0*/  ULDC.64 UR6, c[0x0][0x5c0] ;  /* 0x0001700000067ab9 */ /* 0x000fe20000000a00 */
[----:B------:R-:W-:Y:S02]  /*2ff0*/  BSSY B0, `(.L_x_40) ;  /* 0x0000266000007945 */ /* 0x000fe40003800000 */
[----:B------:R-:W-:Y:S02]  /*3000*/  IMAD R26, R17, -0x2, R26 ;  /* 0xfffffffe111a7824 */ /* 0x000fe400078e021a */
[----:B------:R-:W-:Y:S02]  /*3010*/  IMAD.IADD R6, R20, 0x1, -R27 ;  /* 0x0000000114067824 */ /* 0x000fe400078e0a1b */
[----:B------:R-:W-:Y:S02]  /*3020*/  IMAD.IADD R26, R26, 0x1, -R33 ;  /* 0x000000011a1a7824 */ /* 0x000fe400078e0a21 */
[----:B0-----:R-:W-:-:S02]  /*3030*/  IMAD R4, R29, R30, RZ ;  /* 0x0000001e1d047224 */ /* 0x001fc400078e02ff */
[----:B------:R-:W-:-:S04]  /*3040*/  IMAD.WIDE.U32 R14, R28, R30, R14 ;  /* 0x0000001e1c0e7225 */ /* 0x000fc800078e000e */
[----:B------:R-:W-:Y:S01]  /*3050*/  IMAD R19, R28, R31, R4 ;  /* 0x0000001f1c137224 */ /* 0x000fe200078e0204 */
[----:B------:R-:W-:Y:S02]  /*3060*/  LEA R4, P1, R30, R14, 0x3 ;  /* 0x0000000e1e047211 */ /* 0x000fe400078218ff */
[----:B------:R-:W-:Y:S01]  /*3070*/  IADD3 R18, P2, R14, UR6, RZ ;  /* 0x000000060e127c10 */ /* 0x000fe2000ff5e0ff */
[----:B------:R-:W-:Y:S01]  /*3080*/  IMAD.IADD R19, R15, 0x1, R19 ;  /* 0x000000010f137824 */ /* 0x000fe200078e0213 */
[----:B------:R-:W-:-:S04]  /*3090*/  IADD3 R14, P3, R4, UR6, RZ ;  /* 0x00000006040e7c10 */ /* 0x000fc8000ff7e0ff */
[----:B------:R-:W-:Y:S02]  /*30a0*/  LEA.HI.X R4, R30, R19, R31, 0x3, P1 ;  /* 0x000000131e047211 */ /* 0x000fe400008f1c1f */
[----:B----45:R-:W-:Y:S02]  /*30b0*/  FSETP.NEU.AND P1, PT, R16, RZ, PT ;  /* 0x000000ff1000720b */ /* 0x030fe40003f2d000 */
[----:B------:R-:W-:Y:S02]  /*30c0*/  IADD3.X R19, R19, UR7, RZ, P2, !PT ;  /* 0x0000000713137c10 */ /* 0x000fe400097fe4ff */
[----:B------:R-:W-:-:S09]  /*30d0*/  IADD3.X R15, R4, UR7, RZ, P3, !PT ;  /* 0x00000007040f7c10 */ /* 0x000fd20009ffe4ff */
[----:B------:R-:W-:Y:S05]  /*30e0*/  @!P1 BRA `(.L_x_41) ;  /* 0x0000001c00189947 */ /* 0x000fea0003800000 */
[----:B------:R-:W-:Y:S01]  /*30f0*/  ULDC.64 UR6, c[0x0][0x5b8] ;  /* 0x00016e0000067ab9 */ /* 0x000fe20000000a00 */
[----:B------:R-:W-:Y:S01]  /*3100*/  ISETP.GE.AND P2, PT, R26, 0x1, PT ;  /* 0x000000011a00780c */ /* 0x000fe20003f46270 */
[----:B------:R-:W-:Y:S01]  /*3110*/  IMAD.WIDE.U32 R24, R5, UR6, R24 ;  /* 0x0000000605187c25 */ /* 0x000fe2000f8e0018 */
[----:B------:R-:W-:Y:S01]  /*3120*/  ULDC.64 UR8, c[0x0][0x5a8] ;  /* 0x00016a0000087ab9 */ /* 0x000fe20000000a00 */
[----:B------:R-:W-:Y:S01]  /*3130*/  BSSY B1, `(.L_x_42) ;  /* 0x000000f000017945 */ /* 0x000fe20003800000 */
[----:B------:R-:W-:Y:S01]  /*3140*/  ISETP.LT.OR P5, PT, R6, 0x1, !P2 ;  /* 0x000000010600780c */ /* 0x000fe200057a1670 */
[----:B------:R-:W-:Y:S01]  /*3150*/  IMAD R4, R34, UR6, RZ ;  /* 0x0000000622047c24 */ /* 0x000fe2000f8e02ff */
[----:B------:R-:W-:-:S03]  /*3160*/  IADD3 R24, P1, R33, R24, RZ ;  /* 0x0000001821187210 */ /* 0x000fc60007f3e0ff */
[----:B------:R-:W-:Y:S01]  /*3170*/  IMAD R5, R5, UR7, R4 ;  /* 0x0000000705057c24 */ /* 0x000fe2000f8e0204 */
[----:B------:R-:W-:Y:S02]  /*3180*/  ULDC.64 UR6, c[0x0][0x5b0] ;  /* 0x00016c0000067ab9 */ /* 0x000fe40000000a00 */
[----:B------:R-:W-:Y:S02]  /*3190*/  IMAD R27, R29, UR6, RZ ;  /* 0x000000061d1b7c24 */ /* 0x000fe4000f8e02ff */
[----:B------:R-:W-:Y:S02]  /*31a0*/  IADD3.X R25, R32, R25, R5, P1, !PT ;  /* 0x0000001920197210 */ /* 0x000fe40000ffe405 */
[C---:B------:R-:W-:Y:S02]  /*31b0*/  IMAD R27, R28.reuse, UR7, R27 ;  /* 0x000000071c1b7c24 */ /* 0x040fe4000f8e021b */
[----:B------:R-:W-:-:S03]  /*31c0*/  IMAD.WIDE.U32 R4, R28, UR6, R24 ;  /* 0x000000061c047c25 */ /* 0x000fc6000f8e0018 */
[----:B------:R-:W-:-:S04]  /*31d0*/  IADD3 R4, P1, R4, UR8, RZ ;  /* 0x0000000804047c10 */ /* 0x000fc8000ff3e0ff */
[--C-:B------:R-:W-:Y:S02]  /*31e0*/  IADD3.X R5, R5, UR9, R27.reuse, P1, !PT ;  /* 0x0000000905057c10 */ /* 0x100fe40008ffe41b */
[----:B------:R-:W-:Y:S01]  /*31f0*/  PRMT R27, RZ, 0x7610, R27 ;  /* 0x00007610ff1b7816 */ /* 0x000fe2000000001b */
[----:B------:R-:W-:Y:S06]  /*3200*/  @P5 BRA `(.L_x_43) ;  /* 0x0000000000045947 */ /* 0x000fec0003800000 */
[----:B------:R0:W5:Y:S02]  /*3210*/  LDG.E.U8 R27, desc[UR20][R4.64] ;  /* 0x00000014041b7981 */ /* 0x000164000c1e1100 */
.L_x_43:
[----:B------:R-:W-:Y:S05]  /*3220*/  BSYNC B1 ;  /* 0x0000000000017941 */ /* 0x000fea0003800000 */
.L_x_42:
[----:B-----5:R-:W-:Y:S01]  /*3230*/  LOP3.LUT R27, R27, 0xff, RZ, 0xc0, !PT ;  /* 0x000000ff1b1b7812 */ /* 0x020fe200078ec0ff */
[----:B------:R-:W-:Y:S01]  /*3240*/  BSSY B1, `(.L_x_44) ;  /* 0x000000c000017945 */ /* 0x000fe20003800000 */
[----:B------:R-:W-:Y:S02]  /*3250*/  ISETP.GE.AND P1, PT, R26, 0x2, PT ;  /* 0x000000021a00780c */ /* 0x000fe40003f26270 */
[----:B------:R-:W-:Y:S02]  /*3260*/  F2FP.F16.E4M3.UNPACK_B R27, R27 ;  /* 0x0000001bff1b723e */ /* 0x000fe400020006ff */
[----:B------:R-:W-:-:S03]  /*3270*/  ISETP.LT.OR P3, PT, R6, 0x1, !P1 ;  /* 0x000000010600780c */ /* 0x000fc60004f61670 */
[----:B------:R-:W-:-:S05]  /*3280*/  HADD2.F32 R27, -RZ, R27.H0_H0 ;  /* 0x2000001bff1b7230 */ /* 0x000fca0000004100 */
[----:B------:R-:W-:Y:S01]  /*3290*/  FMUL R30, R27, R16 ;  /* 0x000000101b1e7220 */ /* 0x000fe20000400000 */
[----:B------:R-:W-:-:S03]  /*32a0*/  PRMT R27, RZ, 0x7610, R27 ;  /* 0x00007610ff1b7816 */ /* 0x000fc6000000001b */
[----:B------:R-:W-:-:S05]  /*32b0*/  FFMA R30, R83, R13, R30 ;  /* 0x0000000d531e7223 */ /* 0x000fca000000001e */
[----:B------:R-:W-:-:S05]  /*32c0*/  F2FP.SATFINITE.E4M3.F32.PACK_AB_MERGE_C R31, RZ, R30, RZ ;  /* 0x0000001eff1f723e */ /* 0x000fca00048070ff */
[----:B------:R1:W-:Y:S01]  /*32d0*/  @!P5 STG.E.U8 desc[UR20][R18.64], R31 ;  /* 0x0000001f1200d986 */ /* 0x0003e2000c101114 */
[----:B------:R-:W-:Y:S05]  /*32e0*/  @P3 BRA `(.L_x_45) ;  /* 0x0000000000043947 */ /* 0x000fea0003800000 */
[----:B------:R2:W5:Y:S02]  /*32f0*/  LDG.E.U8 R27, desc[UR20][R4.64+0x1] ;  /* 0x00000114041b7981 */ /* 0x000564000c1e1100 */
.L_x_45:
[----:B------:R-:W-:Y:S05]  /*3300*/  BSYNC B1 ;  /* 0x0000000000017941 */ /* 0x000fea0003800000 */
.L_x_44:
[----:B-----5:R-:W-:Y:S01]  /*3310*/  LOP3.LUT R27, R27, 0xff, RZ, 0xc0, !PT ;  /* 0x000000ff1b1b7812 */ /* 0x020fe200078ec0ff */
[----:B------:R-:W-:Y:S01]  /*3320*/  BSSY B1, `(.L_x_46) ;  /* 0x0000012000017945 */ /* 0x000fe20003800000 */
[----:B-1----:R-:W-:Y:S02]  /*3330*/  IADD3 R31, P5, R28, 0x8, RZ ;  /* 0x000000081c1f7810 */ /* 0x002fe40007fbe0ff */
[----:B------:R-:W-:Y:S02]  /*3340*/  F2FP.F16.E4M3.UNPACK_B R27, R27 ;  /* 0x0000001bff1b723e */ /* 0x000fe400020006ff */
[----:B------:R-:W-:Y:S01]  /*3350*/  ISETP.LT.OR P2, PT, R6, 0x9, !P2 ;  /* 0x000000090600780c */ /* 0x000fe20005741670 */
[----:B------:R-:W-:Y:S02]  /*3360*/  IMAD.X R28, RZ, RZ, R29, P5 ;  /* 0x000000ffff1c7224 */ /* 0x000fe400028e061d */
[----:B------:R-:W-:Y:S02]  /*3370*/  HADD2.F32 R27, -RZ, R27.H0_H0 ;  /* 0x2000001bff1b7230 */ /* 0x000fe40000004100 */
[----:B------:R-:W-:-:S02]  /*3380*/  IMAD R28, R28, UR6, RZ ;  /* 0x000000061c1c7c24 */ /* 0x000fc4000f8e02ff */
[----:B------:R-:W-:-:S04]  /*3390*/  IMAD.WIDE.U32 R24, R31, UR6, R24 ;  /* 0x000000061f187c25 */ /* 0x000fc8000f8e0018 */
[----:B------:R-:W-:Y:S01]  /*33a0*/  FMUL R27, R27, R16 ;  /* 0x000000101b1b7220 */ /* 0x000fe20000400000 */
[----:B------:R-:W-:-:S03]  /*33b0*/  IMAD R31, R31, UR7, R28 ;  /* 0x000000071f1f7c24 */ /* 0x000fc6000f8e021c */
[----:B------:R-:W-:Y:S01]  /*33c0*/  FFMA R27, R84, R13, R27 ;  /* 0x0000000d541b7223 */ /* 0x000fe2000000001b */
[----:B------:R-:W-:-:S04]  /*33d0*/  IADD3 R24, P5, R24, UR8, RZ ;  /* 0x0000000818187c10 */ /* 0x000fc8000ffbe0ff */
[----:B------:R-:W-:Y:S02]  /*33e0*/  F2FP.SATFINITE.E4M3.F32.PACK_AB_MERGE_C R29, RZ, R27, RZ ;  /* 0x0000001bff1d723e */ /* 0x000fe400048070ff */
[----:B------:R-:W-:Y:S02]  /*33f0*/  IADD3.X R25, R25, UR9, R31, P5, !PT ;  /* 0x0000000919197c10 */ /* 0x000fe4000affe41f */
[----:B------:R-:W-:Y:S01]  /*3400*/  PRMT R27, RZ, 0x7610, R27 ;  /* 0x00007610ff1b7816 */ /* 0x000fe2000000001b */
[----:B------:R1:W-:Y:S01]  /*3410*/  @!P3 STG.E.U8 desc[UR20][R18.64+0x1], R29 ;  /* 0x0000011d1200b986 */ /* 0x0003e2000c101114 */
[----:B------:R-:W-:Y:S05]  /*3420*/  @P2 BRA `(.L_x_47) ;  /* 0x0000000000042947 */ /* 0x000fea0003800000 */
[----:B------:R3:W5:Y:S02]  /*3430*/  LDG.E.U8 R27, desc[UR20][R24.64] ;  /* 0x00000014181b7981 */ /* 0x000764000c1e1100 */
.L_x_47:
[----:B------:R-:W-:Y:S05]  /*3440*/  BSYNC B1 ;  /* 0x0000000000017941 */ /* 0x000fea0003800000 */
.L_x_46:
[----:B-----5:R-:W-:Y:S01]  /*3450*/  LOP3.LUT R27, R27, 0xff, RZ, 0xc0, !PT ;  /* 0x000000ff1b1b7812 */ /* 0x020fe200078ec0ff */
[----:B------:R-:W-:Y:S01]  /*3460*/  BSSY B1, `(.L_x_48) ;  /* 0x000000b000017945 */ /* 0x000fe20003800000 */
[----:B------:R-:W-:Y:S02]  /*3470*/  ISETP.LT.OR P1, PT, R6, 0x9, !P1 ;  /* 0x000000090600780c */ /* 0x000fe40004f21670 */
[----:B------:R-:W-:-:S05]  /*3480*/  F2FP.F16.E4M3.UNPACK_B R27, R27 ;  /* 0x0000001bff1b723e */ /* 0x000fca00020006ff */
[----:B------:R-:W-:-:S05]  /*3490*/  HADD2.F32 R27, -RZ, R27.H0_H0 ;  /* 0x2000001bff1b7230 */ /* 0x000fca0000004100 */
[----:B------:R-:W-:Y:S01]  /*34a0*/  FMUL R28, R27, R16 ;  /* 0x000000101b1c7220 */ /* 0x000fe20000400000 */
[----:B------:R-:W-:-:S03]  /*34b0*/  PRMT R27, RZ, 0x7610, R27 ;  /* 0x00007610ff1b7816 */ /* 0x000fc6000000001b */
[----:B------:R-:W-:-:S05]  /*34c0*/  FFMA R28, R81, R13, R28 ;  /* 0x0000000d511c7223 */ /* 0x000fca000000001c */
[----:B-1----:R-:W-:-:S05]  /*34d0*/  F2FP.SATFINITE.E4M3.F32.PACK_AB_MERGE_C R29, RZ, R28, RZ ;  /* 0x0000001cff1d723e */ /* 0x002fca00048070ff */
[----:B------:R1:W-:Y:S01]  /*34e0*/  @!P2 STG.E.U8 desc[UR20][R14.64], R29 ;  /* 0x0000001d0e00a986 */ /* 0x0003e2000c101114 */
[----:B------:R-:W-:Y:S05]  /*34f0*/  @P1 BRA `(.L_x_49) ;  /* 0x0000000000041947 */ /* 0x000fea0003800000 */
[----:B------:R4:W5:Y:S02]  /*3500*/  LDG.E.U8 R27, desc[UR20][R24.64+0x1] ;  /* 0x00000114181b7981 */ /* 0x000964000c1e1100 */
.L_x_49:
[----:B------:R-:W-:Y:S05]  /*3510*/  BSYNC B1 ;  /* 0x0000000000017941 */ /* 0x000fea0003800000 */
.L_x_48:
[----:B-----5:R-:W-:Y:S01]  /*3520*/  LOP3.LUT R27, R27, 0xff, RZ, 0xc0, !PT ;  /* 0x000000ff1b1b7812 */ /* 0x020fe200078ec0ff */
[----:B------:R-:W-:Y:S01]  /*3530*/  BSSY B1, `(.L_x_50) ;  /* 0x000000c000017945 */ /* 0x000fe20003800000 */
[----:B------:R-:W-:Y:S02]  /*3540*/  ISETP.GE.AND P2, PT, R26, 0x9, PT ;  /* 0x000000091a00780c */ /* 0x000fe40003f46270 */
[----:B------:R-:W-:Y:S02]  /*3550*/  F2FP.F16.E4M3.UNPACK_B R27, R27 ;  /* 0x0000001bff1b723e */ /* 0x000fe400020006ff */
[----:B------:R-:W-:-:S03]  /*3560*/  ISETP.LT.OR P3, PT, R6, 0x1, !P2 ;  /* 0x000000010600780c */ /* 0x000fc60005761670 */
[----:B------:R-:W-:-:S05]  /*3570*/  HADD2.F32 R27, -RZ, R27.H0_H0 ;  /* 0x2000001bff1b7230 */ /* 0x000fca0000004100 */
[----:B------:R-:W-:-:S04]  /*3580*/  FMUL R27, R27, R16 ;  /* 0x000000101b1b7220 */ /* 0x000fc80000400000 */
[----:B------:R-:W-:-:S05]  /*3590*/  FFMA R27, R82, R13, R27 ;  /* 0x0000000d521b7223 */ /* 0x000fca000000001b */
[----:B-1----:R-:W-:Y:S02]  /*35a0*/  F2FP.SATFINITE.E4M3.F32.PACK_AB_MERGE_C R29, RZ, R27, RZ ;  /* 0x0000001bff1d723e */ /* 0x002fe400048070ff */
[----:B------:R-:W-:-:S03]  /*35b0*/  PRMT R27, RZ, 0x7610, R27 ;  /* 0x00007610ff1b7816 */ /* 0x000fc6000000001b */
[----:B------:R1:W-:Y:S01]  /*35c0*/  @!P1 STG.E.U8 desc[UR20][R14.64+0x1], R29 ;  /* 0x0000011d0e009986 */ /* 0x0003e2000c101114 */
[----:B------:R-:W-:Y:S05]  /*35d0*/  @P3 BRA `(.L_x_51) ;  /* 0x0000000000043947 */ /* 0x000fea0003800000 */
[----:B------:R0:W5:Y:S02]  /*35e0*/  LDG.E.U8 R27, desc[UR20][R4.64+0x8] ;  /* 0x00000814041b7981 */ /* 0x000164000c1e1100 */
.L_x_51:
[----:B------:R-:W-:Y:S05]  /*35f0*/  BSYNC B1 ;  /* 0x0000000000017941 */ /* 0x000fea0003800000 */
.L_x_50:
        /* <DEDUP_REMOVED lines=13> */
.L_x_53:
[----:B------:R-:W-:Y:S05]  /*36d0*/  BSYNC B1 ;  /* 0x0000000000017941 */ /* 0x000fea0003800000 */
.L_x_52:
[----:B-----5:R-:W-:Y:S01]  /*36e0*/  LOP3.LUT R27, R27, 0xff, RZ, 0xc0, !PT ;  /* 0x000000ff1b1b7812 */ /* 0x020fe200078ec0ff */
[----:B------:R-:W-:Y:S01]  /*36f0*/  BSSY B1, `(.L_x_54) ;  /* 0x000000b000017945 */ /* 0x000fe20003800000 */
[----:B------:R-:W-:Y:S02]  /*3700*/  ISETP.LT.OR P2, PT, R6, 0x9, !P2 ;  /* 0x000000090600780c */ /* 0x000fe40005741670 */
[----:B------:R-:W-:-:S05]  /*3710*/  F2FP.F16.E4M3.UNPACK_B R27, R27 ;  /* 0x0000001bff1b723e */ /* 0x000fca00020006ff */
        /* <DEDUP_REMOVED lines=8> */
.L_x_55:
[----:B------:R-:W-:Y:S05]  /*37a0*/  BSYNC B1 ;  /* 0x0000000000017941 */ /* 0x000fea0003800000 */
.L_x_54:
        /* <DEDUP_REMOVED lines=12> */
.L_x_57:
[----:B------:R-:W-:Y:S05]  /*3870*/  BSYNC B1 ;  /* 0x0000000000017941 */ /* 0x000fea0003800000 */
.L_x_56:
        /* <DEDUP_REMOVED lines=13> */
.L_x_59:
[----:B------:R-:W-:Y:S05]  /*3950*/  BSYNC B1 ;  /* 0x0000000000017941 */ /* 0x000fea0003800000 */
.L_x_58:
        /* <DEDUP_REMOVED lines=13> */
.L_x_61:
[----:B------:R-:W-:Y:S05]  /*3a30*/  BSYNC B1 ;  /* 0x0000000000017941 */ /* 0x000fea0003800000 */
.L_x_60:
        /* <DEDUP_REMOVED lines=12> */
.L_x_63:
[----:B------:R-:W-:Y:S05]  /*3b00*/  BSYNC B1 ;  /* 0x0000000000017941 */ /* 0x000fea0003800000 */
.L_x_62:
        /* <DEDUP_REMOVED lines=12> */
.L_x_65:
[----:B------:R-:W-:Y:S05]  /*3bd0*/  BSYNC B1 ;  /* 0x0000000000017941 */ /* 0x000fea0003800000 */
.L_x_64:
        /* <DEDUP_REMOVED lines=13> */
.L_x_67:
[----:B------:R-:W-:Y:S05]  /*3cb0*/  BSYNC B1 ;  /* 0x0000000000017941 */ /* 0x000fea0003800000 */
.L_x_66:
        /* <DEDUP_REMOVED lines=13> */
.L_x_69:
[----:B------:R-:W-:Y:S05]  /*3d90*/  BSYNC B1 ;  /* 0x0000000000017941 */ /* 0x000fea0003800000 */
.L_x_68:
        /* <DEDUP_REMOVED lines=12> */
.L_x_71:
[----:B------:R-:W-:Y:S05]  /*3e60*/  BSYNC B1 ;  /* 0x0000000000017941 */ /* 0x000fea0003800000 */
.L_x_70:
        /* <DEDUP_REMOVED lines=12> */
.L_x_73:
[----:B------:R-:W-:Y:S05]  /*3f30*/  BSYNC B1 ;  /* 0x0000000000017941 */ /* 0x000fea0003800000 */
.L_x_72:
        /* <DEDUP_REMOVED lines=13> */
.L_x_75:
[----:B------:R-:W-:Y:S05]  /*4010*/  BSYNC B1 ;  /* 0x0000000000017941 */ /* 0x000fea0003800000 */
.L_x_74:
        /* <DEDUP_REMOVED lines=13> */
.L_x_77:
[----:B------:R-:W-:Y:S05]  /*40f0*/  BSYNC B1 ;  /* 0x0000000000017941 */ /* 0x000fea0003800000 */
.L_x_76:
        /* <DEDUP_REMOVED lines=12> */
.L_x_79:
[----:B------:R-:W-:Y:S05]  /*41c0*/  BSYNC B1 ;  /* 0x0000000000017941 */ /* 0x000fea0003800000 */
.L_x_78:
        /* <DEDUP_REMOVED lines=12> */
.L_x_81:
[----:B------:R-:W-:Y:S05]  /*4290*/  BSYNC B1 ;  /* 0x0000000000017941 */ /* 0x000fea0003800000 */
.L_x_80:
        /* <DEDUP_REMOVED lines=13> */
.L_x_83:
[----:B------:R-:W-:Y:S05]  /*4370*/  BSYNC B1 ;  /* 0x0000000000017941 */ /* 0x000fea0003800000 */
.L_x_82:
        /* <DEDUP_REMOVED lines=13> */
.L_x_85:
[----:B------:R-:W-:Y:S05]  /*4450*/  BSYNC B1 ;  /* 0x0000000000017941 */ /* 0x000fea0003800000 */
.L_x_84:
        /* <DEDUP_REMOVED lines=12> */
.L_x_87:
[----:B------:R-:W-:Y:S05]  /*4520*/  BSYNC B1 ;  /* 0x0000000000017941 */ /* 0x000fea0003800000 */
.L_x_86:
        /* <DEDUP_REMOVED lines=12> */
.L_x_89:
[----:B------:R-:W-:Y:S05]  /*45f0*/  BSYNC B1 ;  /* 0x0000000000017941 */ /* 0x000fea0003800000 */
.L_x_88:
        /* <DEDUP_REMOVED lines=13> */
.L_x_91:
[----:B------:R-:W-:Y:S05]  /*46d0*/  BSYNC B1 ;  /* 0x0000000000017941 */ /* 0x000fea0003800000 */
.L_x_90:
        /* <DEDUP_REMOVED lines=13> */
.L_x_93:
[----:B------:R-:W-:Y:S05]  /*47b0*/  BSYNC B1 ;  /* 0x0000000000017941 */ /* 0x000fea0003800000 */
.L_x_92:
        /* <DEDUP_REMOVED lines=12> */
.L_x_95:
[----:B------:R-:W-:Y:S05]  /*4880*/  BSYNC B1 ;  /* 0x0000000000017941 */ /* 0x000fea0003800000 */
.L_x_94:
        /* <DEDUP_REMOVED lines=12> */
.L_x_97:
[----:B------:R-:W-:Y:S05]  /*4950*/  BSYNC B1 ;  /* 0x0000000000017941 */ /* 0x000fea0003800000 */
.L_x_96:
        /* <DEDUP_REMOVED lines=13> */
.L_x_99:
[----:B------:R-:W-:Y:S05]  /*4a30*/  BSYNC B1 ;  /* 0x0000000000017941 */ /* 0x000fea0003800000 */
.L_x_98:
[----:B-----5:R-:W-:Y:S01]  /*4a40*/  LOP3.LUT R27, R27, 0xff, RZ, 0xc0, !PT ;  /* 0x000000ff1b1b7812 */ /* 0x020fe200078ec0ff */
[----:B------:R-:W-:Y:S01]  /*4a50*/  BSSY B1, `(.L_x_100) ;  /* 0x000000c000017945 */ /* 0x000fe20003800000 */
[----:B------:R-:W-:Y:S02]  /*4a60*/  ISETP.GE.AND P1, PT, R26, 0x3a, PT ;  /* 0x0000003a1a00780c */ /* 0x000fe40003f26270 */
[----:B------:R-:W-:Y:S02]  /*4a70*/  F2FP.F16.E4M3.UNPACK_B R27, R27 ;  /* 0x0000001bff1b723e */ /* 0x000fe400020006ff */
[----:B------:R-:W-:-:S03]  /*4a80*/  ISETP.LT.OR P5, PT, R6, 0x1, !P1 ;  /* 0x000000010600780c */ /* 0x000fc60004fa1670 */
[----:B------:R-:W-:-:S05]  /*4a90*/  HADD2.F32 R27, -RZ, R27.H0_H0 ;  /* 0x2000001bff1b7230 */ /* 0x000fca0000004100 */
[----:B------:R-:W-:-:S04]  /*4aa0*/  FMUL R28, R27, R16 ;  /* 0x000000101b1c7220 */ /* 0x000fc80000400000 */
[----:B------:R-:W-:Y:S01]  /*4ab0*/  FFMA R28, R23, R13, R28 ;  /* 0x0000000d171c7223 */ /* 0x000fe2000000001c */
[----:B------:R-:W-:-:S04]  /*4ac0*/  PRMT R23, RZ, 0x7610, R23 ;  /* 0x00007610ff177816 */ /* 0x000fc80000000017 */
[----:B------:R-:W-:-:S05]  /*4ad0*/  F2FP.SATFINITE.E4M3.F32.PACK_AB_MERGE_C R27, RZ, R28, RZ ;  /* 0x0000001cff1b723e */ /* 0x000fca00048070ff */
[----:B------:R0:W-:Y:S01]  /*4ae0*/  @!P3 STG.E.U8 desc[UR20][R18.64+0x38], R27 ;  /* 0x0000381b1200b986 */ /* 0x0001e2000c101114 */
[----:B------:R-:W-:Y:S05]  /*4af0*/  @P5 BRA `(.L_x_101) ;  /* 0x0000000000045947 */ /* 0x000fea0003800000 */
[----:B------:R0:W5:Y:S02]  /*4b00*/  LDG.E.U8 R23, desc[UR20][R4.64+0x39] ;  /* 0x0000391404177981 */ /* 0x000164000c1e1100 */
.L_x_101:
[----:B------:R-:W-:Y:S05]  /*4b10*/  BSYNC B1 ;  /* 0x0000000000017941 */ /* 0x000fea0003800000 */
.L_x_100:
[----:B-----5:R-:W-:Y:S01]  /*4b20*/  LOP3.LUT R23, R23, 0xff, RZ, 0xc0, !PT ;  /* 0x000000ff17177812 */ /* 0x020fe200078ec0ff */
[----:B------:R-:W-:Y:S01]  /*4b30*/  BSSY B1, `(.L_x_102) ;  /* 0x000000b000017945 */ /* 0x000fe20003800000 */
[----:B------:R-:W-:Y:S02]  /*4b40*/  ISETP.LT.OR P2, PT, R6, 0x9, !P2 ;  /* 0x000000090600780c */ /* 0x000fe40005741670 */
[----:B------:R-:W-:Y:S02]  /*4b50*/  F2FP.F16.E4M3.UNPACK_B R23, R23 ;  /* 0x00000017ff17723e */ /* 0x000fe400020006ff */
[----:B0-2---:R-:W-:-:S03]  /*4b60*/  PRMT R4, RZ, 0x7610, R4 ;  /* 0x00007610ff047816 */ /* 0x005fc60000000004 */
[----:B------:R-:W-:-:S05]  /*4b70*/  HADD2.F32 R23, -RZ, R23.H0_H0 ;  /* 0x20000017ff177230 */ /* 0x000fca0000004100 */
[----:B------:R-:W-:-:S04]  /*4b80*/  FMUL R23, R23, R16 ;  /* 0x0000001017177220 */ /* 0x000fc80000400000 */
[----:B------:R-:W-:-:S05]  /*4b90*/  FFMA R23, R56, R13, R23 ;  /* 0x0000000d38177223 */ /* 0x000fca0000000017 */
[----:B------:R-:W-:-:S05]  /*4ba0*/  F2FP.SATFINITE.E4M3.F32.PACK_AB_MERGE_C R23, RZ, R23, RZ ;  /* 0x00000017ff17723e */ /* 0x000fca00048070ff */
[----:B------:R0:W-:Y:S01]  /*4bb0*/  @!P5 STG.E.U8 desc[UR20][R18.64+0x39], R23 ;  /* 0x000039171200d986 */ /* 0x0001e2000c101114 */
[----:B------:R-:W-:Y:S05]  /*4bc0*/  @P2 BRA `(.L_x_103) ;  /* 0x0000000000042947 */ /* 0x000fea0003800000 */
[----:B------:R2:W5:Y:S02]  /*4bd0*/  LDG.E.U8 R4, desc[UR20][R24.64+0x38] ;  /* 0x0000381418047981 */ /* 0x000564000c1e1100 */
.L_x_103:
[----:B------:R-:W-:Y:S05]  /*4be0*/  BSYNC B1 ;  /* 0x0000000000017941 */ /* 0x000fea0003800000 */
.L_x_102:
[----:B-----5:R-:W-:Y:S01]  /*4bf0*/  LOP3.LUT R4, R4, 0xff, RZ, 0xc0, !PT ;  /* 0x000000ff04047812 */ /* 0x020fe200078ec0ff */
[----:B------:R-:W-:Y:S01]  /*4c00*/  BSSY B1, `(.L_x_104) ;  /* 0x000000b000017945 */ /* 0x000fe20003800000 */
[----:B------:R-:W-:Y:S02]  /*4c10*/  ISETP.LT.OR P1, PT, R6, 0x9, !P1 ;  /* 0x000000090600780c */ /* 0x000fe40004f21670 */
[----:B------:R-:W-:-:S05]  /*4c20*/  F2FP.F16.E4M3.UNPACK_B R4, R4 ;  /* 0x00000004ff04723e */ /* 0x000fca00020006ff */
[----:B------:R-:W-:-:S05]  /*4c30*/  HADD2.F32 R5, -RZ, R4.H0_H0 ;  /* 0x20000004ff057230 */ /* 0x000fca0000004100 */
[----:B------:R-:W-:-:S04]  /*4c40*/  FMUL R4, R5, R16 ;  /* 0x0000001005047220 */ /* 0x000fc80000400000 */
[----:B------:R-:W-:-:S05]  /*4c50*/  FFMA R4, R21, R13, R4 ;  /* 0x0000000d15047223 */ /* 0x000fca0000000004 */
[----:B------:R-:W-:Y:S02]  /*4c60*/  F2FP.SATFINITE.E4M3.F32.PACK_AB_MERGE_C R5, RZ, R4, RZ ;  /* 0x00000004ff05723e */ /* 0x000fe400048070ff */
[----:B------:R-:W-:-:S03]  /*4c70*/  PRMT R4, RZ, 0x7610, R4 ;  /* 0x00007610ff047816 */ /* 0x000fc60000000004 */
[----:B------:R0:W-:Y:S01]  /*4c80*/  @!P2 STG.E.U8 desc[UR20][R14.64+0x38], R5 ;  /* 0x000038050e00a986 */ /* 0x0001e2000c101114 */
[----:B------:R-:W-:Y:S05]  /*4c90*/  @P1 BRA `(.L_x_105) ;  /* 0x0000000000041947 */ /* 0x000fea0003800000 */
[----:B------:R0:W5:Y:S02]  /*4ca0*/  LDG.E.U8 R4, desc[UR20][R24.64+0x39] ;  /* 0x0000391418047981 */ /* 0x000164000c1e1100 */
.L_x_105:
[----:B------:R-:W-:Y:S05]  /*4cb0*/  BSYNC B1 ;  /* 0x0000000000017941 */ /* 0x000fea0003800000 */
.L_x_104:
[----:B------:R-:W-:Y:S05]  /*4cc0*/  @P1 BRA `(.L_x_106) ;  /* 0x0000000800601947 */ /* 0x000fea0003800000 */
[----:B-----5:R-:W-:-:S04]  /*4cd0*/  LOP3.LUT R4, R4, 0xff, RZ, 0xc0, !PT ;  /* 0x000000ff04047812 */ /* 0x020fc800078ec0ff */
[----:B------:R-:W-:-:S05]  /*4ce0*/  F2FP.F16.E4M3.UNPACK_B R4, R4 ;  /* 0x00000004ff04723e */ /* 0x000fca00020006ff */
[----:B0-----:R-:W-:-:S05]  /*4cf0*/  HADD2.F32 R5, -RZ, R4.H0_H0 ;  /* 0x20000004ff057230 */ /* 0x001fca0000004100 */
[----:B------:R-:W-:-:S04]  /*4d00*/  FMUL R5, R5, R16 ;  /* 0x0000001005057220 */ /* 0x000fc80000400000 */
[----:B------:R-:W-:-:S05]  /*4d10*/  FFMA R5, R22, R13, R5 ;  /* 0x0000000d16057223 */ /* 0x000fca0000000005 */
[----:B------:R-:W-:-:S05]  /*4d20*/  F2FP.SATFINITE.E4M3.F32.PACK_AB_MERGE_C R5, RZ, R5, RZ ;  /* 0x00000005ff05723e */ /* 0x000fca00048070ff */
[----:B------:R0:W-:Y:S01]  /*4d30*/  STG.E.U8 desc[UR20][R14.64+0x39], R5 ;  /* 0x000039050e007986 */ /* 0x0001e2000c101114 */
[----:B------:R-:W-:Y:S05]  /*4d40*/  BRA `(.L_x_106) ;  /* 0x0000000800407947 */ /* 0x000fea0003800000 */
.L_x_41:
[----:B------:R-:W-:Y:S01]  /*4d50*/  ISETP.GE.AND P1, PT, R26, 0x2, PT ;  /* 0x000000021a00780c */ /* 0x000fe20003f26270 */
[-C--:B------:R-:W-:Y:S01]  /*4d60*/  FMUL R84, R84, R13.reuse ;  /* 0x0000000d54547220 */ /* 0x080fe20000400000 */
[----:B------:R-:W-:Y:S01]  /*4d70*/  ISETP.GE.AND P3, PT, R26, 0x1, PT ;  /* 0x000000011a00780c */ /* 0x000fe20003f66270 */
[-C--:B------:R-:W-:Y:S01]  /*4d80*/  FMUL R83, R83, R13.reuse ;  /* 0x0000000d53537220 */ /* 0x080fe20000400000 */
[C---:B------:R-:W-:Y:S01]  /*4d90*/  ISETP.LT.OR P5, PT, R6.reuse, 0x1, !P1 ;  /* 0x000000010600780c */ /* 0x040fe20004fa1670 */
[-C--:B------:R-:W-:Y:S01]  /*4da0*/  FMUL R81, R81, R13.reuse ;  /* 0x0000000d51517220 */ /* 0x080fe20000400000 */
[----:B------:R-:W-:Y:S01]  /*4db0*/  ISETP.LT.OR P2, PT, R6, 0x1, !P3 ;  /* 0x000000010600780c */ /* 0x000fe20005f41670 */
[-C--:B------:R-:W-:Y:S01]  /*4dc0*/  FMUL R82, R82, R13.reuse ;  /* 0x0000000d52527220 */ /* 0x080fe20000400000 */
[----:B------:R-:W-:Y:S01]  /*4dd0*/  ISETP.LT.OR P3, PT, R6, 0x9, !P3 ;  /* 0x000000090600780c */ /* 0x000fe20005f61670 */
[-C--:B------:R-:W-:Y:S01]  /*4de0*/  FMUL R79, R79, R13.reuse ;  /* 0x0000000d4f4f7220 */ /* 0x080fe20000400000 */
[----:B------:R-:W-:Y:S01]  /*4df0*/  F2FP.SATFINITE.E4M3.F32.PACK_AB_MERGE_C R5, RZ, R84, RZ ;  /* 0x00000054ff05723e */ /* 0x000fe200048070ff */
[----:B------:R-:W-:Y:S01]  /*4e00*/  FMUL R80, R80, R13 ;  /* 0x0000000d50507220 */ /* 0x000fe20000400000 */
[----:B------:R-:W-:Y:S01]  /*4e10*/  F2FP.SATFINITE.E4M3.F32.PACK_AB_MERGE_C R83, RZ, R83, RZ ;  /* 0x00000053ff53723e */ /* 0x000fe200048070ff */
[----:B------:R-:W-:Y:S01]  /*4e20*/  FMUL R77, R77, R13 ;  /* 0x0000000d4d4d7220 */ /* 0x000fe20000400000 */
[----:B------:R-:W-:Y:S01]  /*4e30*/  F2FP.SATFINITE.E4M3.F32.PACK_AB_MERGE_C R81, RZ, R81, RZ ;  /* 0x00000051ff51723e */ /* 0x000fe200048070ff */
[-C--:B------:R-:W-:Y:S01]  /*4e40*/  FMUL R78, R78, R13.reuse ;  /* 0x0000000d4e4e7220 */ /* 0x080fe20000400000 */
[----:B------:R-:W-:Y:S01]  /*4e50*/  ISETP.LT.OR P1, PT, R6, 0x9, !P1 ;  /* 0x000000090600780c */ /* 0x000fe20004f21670 */
[----:B------:R0:W-:Y:S01]  /*4e60*/  @!P5 STG.E.U8 desc[UR20][R18.64+0x1], R5 ;  /* 0x000001051200d986 */ /* 0x0001e2000c101114 */
[C---:B------:R-:W-:Y:S01]  /*4e70*/  ISETP.GE.AND P5, PT, R26.reuse, 0x9, PT ;  /* 0x000000091a00780c */ /* 0x040fe20003fa6270 */
[----:B------:R-:W-:Y:S01]  /*4e80*/  FMUL R75, R75, R13 ;  /* 0x0000000d4b4b7220 */ /* 0x000fe20000400000 */
[----:B------:R-:W-:Y:S01]  /*4e90*/  F2FP.SATFINITE.E4M3.F32.PACK_AB_MERGE_C R79, RZ, R79, RZ ;  /* 0x0000004fff4f723e */ /* 0x000fe200048070ff */
[----:B------:R-:W-:Y:S01]  /*4ea0*/  @!P2 STG.E.U8 desc[UR20][R18.64], R83 ;  /* 0x000000531200a986 */ /* 0x000fe2000c101114 */
[----:B------:R-:W-:Y:S01]  /*4eb0*/  ISETP.GE.AND P2, PT, R26, 0xa, PT ;  /* 0x0000000a1a00780c */ /* 0x000fe20003f46270 */
[-C--:B------:R-:W-:Y:S01]  /*4ec0*/  FMUL R76, R76, R13.reuse ;  /* 0x0000000d4c4c7220 */ /* 0x080fe20000400000 */
[----:B------:R-:W-:Y:S01]  /*4ed0*/  F2FP.SATFINITE.E4M3.F32.PACK_AB_MERGE_C R25, RZ, R80, RZ ;  /* 0x00000050ff19723e */ /* 0x000fe200048070ff */
[----:B------:R-:W-:Y:S01]  /*4ee0*/  @!P3 STG.E.U8 desc[UR20][R14.64], R81 ;  /* 0x000000510e00b986 */ /* 0x000fe2000c101114 */
[C---:B------:R-:W-:Y:S01]  /*4ef0*/  ISETP.LT.OR P3, PT, R6.reuse, 0x1, !P5 ;  /* 0x000000010600780c */ /* 0x040fe20006f61670 */
[-C--:B------:R-:W-:Y:S01]  /*4f00*/  FMUL R73, R73, R13.reuse ;  /* 0x0000000d49497220 */ /* 0x080fe20000400000 */
[----:B------:R-:W-:Y:S01]  /*4f10*/  ISETP.LT.OR P6, PT, R6, 0x1, !P2 ;  /* 0x000000010600780c */ /* 0x000fe200057c1670 */
[-C--:B------:R-:W-:Y:S01]  /*4f20*/  FMUL R74, R74, R13.reuse ;  /* 0x0000000d4a4a7220 */ /* 0x080fe20000400000 */
[----:B------:R-:W-:Y:S01]  /*4f30*/  ISETP.LT.OR P5, PT, R6, 0x9, !P5 ;  /* 0x000000090600780c */ /* 0x000fe20006fa1670 */
[-C--:B------:R-:W-:Y:S01]  /*4f40*/  FMUL R71, R71, R13.reuse ;  /* 0x0000000d47477220 */ /* 0x080fe20000400000 */
[----:B0-----:R-:W-:Y:S01]  /*4f50*/  F2FP.SATFINITE.E4M3.F32.PACK_AB_MERGE_C R5, RZ, R82, RZ ;  /* 0x00000052ff05723e */ /* 0x001fe200048070ff */
[----:B------:R-:W-:Y:S01]  /*4f60*/  FMUL R72, R72, R13 ;  /* 0x0000000d48487220 */ /* 0x000fe20000400000 */
[----:B------:R-:W-:Y:S01]  /*4f70*/  F2FP.SATFINITE.E4M3.F32.PACK_AB_MERGE_C R77, RZ, R77, RZ ;  /* 0x0000004dff4d723e */ /* 0x000fe200048070ff */
[-C--:B------:R-:W-:Y:S01]  /*4f80*/  FMUL R69, R69, R13.reuse ;  /* 0x0000000d45457220 */ /* 0x080fe20000400000 */
[----:B------:R-:W-:Y:S01]  /*4f90*/  ISETP.LT.OR P2, PT, R6, 0x9, !P2 ;  /* 0x000000090600780c */ /* 0x000fe20005741670 */
[----:B------:R0:W-:Y:S01]  /*4fa0*/  @!P1 STG.E.U8 desc[UR20][R14.64+0x1], R5 ;  /* 0x000001050e009986 */ /* 0x0001e2000c101114 */
[----:B------:R-:W-:Y:S01]  /*4fb0*/  ISETP.GE.AND P1, PT, R26, 0x12, PT ;  /* 0x000000121a00780c */ /* 0x000fe20003f26270 */
[----:B------:R-:W-:Y:S01]  /*4fc0*/  FMUL R70, R70, R13 ;  /* 0x0000000d46467220 */ /* 0x000fe20000400000 */
[----:B------:R-:W-:Y:S01]  /*4fd0*/  F2FP.SATFINITE.E4M3.F32.PACK_AB_MERGE_C R75, RZ, R75, RZ ;  /* 0x0000004bff4b723e */ /* 0x000fe200048070ff */
[----:B------:R-:W-:Y:S01]  /*4fe0*/  @!P3 STG.E.U8 desc[UR20][R18.64+0x8], R79 ;  /* 0x0000084f1200b986 */ /* 0x000fe2000c101114 */
[----:B------:R-:W-:Y:S01]  /*4ff0*/  ISETP.GE.AND P3, PT, R26, 0x11, PT ;  /* 0x000000111a00780c */ /* 0x000fe20003f66270 */
[----:B------:R-:W-:Y:S01]  /*5000*/  FMUL R68, R68, R13 ;  /* 0x0000000d44447220 */ /* 0x000fe20000400000 */
[----:B------:R-:W-:Y:S01]  /*5010*/  F2FP.SATFINITE.E4M3.F32.PACK_AB_MERGE_C R73, RZ, R73, RZ ;  /* 0x00000049ff49723e */ /* 0x000fe200048070ff */
[----:B------:R1:W-:Y:S01]  /*5020*/  @!P6 STG.E.U8 desc[UR20][R18.64+0x9], R25 ;  /* 0x000009191200e986 */ /* 0x0003e2000c101114 */
[C---:B------:R-:W-:Y:S01]  /*5030*/  ISETP.LT.OR P6, PT, R6.reuse, 0x1, !P1 ;  /* 0x000000010600780c */ /* 0x040fe20004fc1670 */
[-C--:B------:R-:W-:Y:S01]  /*5040*/  FMUL R67, R67, R13.reuse ;  /* 0x0000000d43437220 */ /* 0x080fe20000400000 */
[C---:B------:R-:W-:Y:S01]  /*5050*/  ISETP.LT.OR P1, PT, R6.reuse, 0x9, !P1 ;  /* 0x000000090600780c */ /* 0x040fe20004f21670 */
[----:B------:R-:W-:Y:S01]  /*5060*/  @!P5 STG.E.U8 desc[UR20][R14.64+0x8], R77 ;  /* 0x0000084d0e00d986 */ /* 0x000fe2000c101114 */
[C---:B------:R-:W-:Y:S01]  /*5070*/  ISETP.LT.OR P5, PT, R6.reuse, 0x1, !P3 ;  /* 0x000000010600780c */ /* 0x040fe20005fa1670 */
[-C--:B------:R-:W-:Y:S01]  /*5080*/  FMUL R65, R65, R13.reuse ;  /* 0x0000000d41417220 */ /* 0x080fe20000400000 */
[----:B------:R-:W-:Y:S01]  /*5090*/  ISETP.LT.OR P3, PT, R6, 0x9, !P3 ;  /* 0x000000090600780c */ /* 0x000fe20005f61670 */
[-C--:B------:R-:W-:Y:S01]  /*50a0*/  FMUL R66, R66, R13.reuse ;  /* 0x0000000d42427220 */ /* 0x080fe20000400000 */
[----:B0-----:R-:W-:Y:S01]  /*50b0*/  F2FP.SATFINITE.E4M3.F32.PACK_AB_MERGE_C R5, RZ, R78, RZ ;  /* 0x0000004eff05723e */ /* 0x001fe200048070ff */
[----:B------:R-:W-:Y:S01]  /*50c0*/  FMUL R64, R64, R13 ;  /* 0x0000000d40407220 */ /* 0x000fe20000400000 */
[----:B------:R-:W-:Y:S01]  /*50d0*/  F2FP.SATFINITE.E4M3.F32.PACK_AB_MERGE_C R71, RZ, R71, RZ ;  /* 0x00000047ff47723e */ /* 0x000fe200048070ff */
[-C--:B------:R-:W-:Y:S01]  /*50e0*/  FMUL R63, R63, R13.reuse ;  /* 0x0000000d3f3f7220 */ /* 0x080fe20000400000 */
[----:B-1----:R-:W-:Y:S01]  /*50f0*/  F2FP.SATFINITE.E4M3.F32.PACK_AB_MERGE_C R25, RZ, R76, RZ ;  /* 0x0000004cff19723e */ /* 0x002fe200048070ff */
[----:B------:R0:W-:Y:S01]  /*5100*/  @!P2 STG.E.U8 desc[UR20][R14.64+0x9], R5 ;  /* 0x000009050e00a986 */ /* 0x0001e2000c101114 */
[C---:B------:R-:W-:Y:S01]  /*5110*/  ISETP.GE.AND P2, PT, R26.reuse, 0x1a, PT ;  /* 0x0000001a1a00780c */ /* 0x040fe20003f46270 */
        /* <DEDUP_REMOVED lines=29> */
[----:B------:R-:W-:Y:S01]  /*52f0*/  ISETP.LT.OR P6, PT, R6, 0x1, !P3 ;  /* 0x000000010600780c */ /* 0x000fe20005fc1670 */
[----:B------:R-:W-:Y:S01]  /*5300*/  FMUL R22, R22, R13 ;  /* 0x0000000d16167220 */ /* 0x000fe20000400000 */
[C---:B------:R-:W-:Y:S01]  /*5310*/  ISETP.LT.OR P3, PT, R6.reuse, 0x9, !P3 ;  /* 0x000000090600780c */ /* 0x040fe20005f61670 */
[----:B------:R-:W-:Y:S01]  /*5320*/  @!P5 STG.E.U8 desc[UR20][R14.64+0x18], R69 ;  /* 0x000018450e00d986 */ /* 0x000fe2000c101114 */
[----:B------:R-:W-:-:S02]  /*5330*/  ISETP.LT.OR P5, PT, R6, 0x1, !P1 ;  /* 0x000000010600780c */ /* 0x000fc40004fa1670 */
[----:B0-----:R-:W-:Y:S02]  /*5340*/  F2FP.SATFINITE.E4M3.F32.PACK_AB_MERGE_C R5, RZ, R70, RZ ;  /* 0x00000046ff05723e */ /* 0x001fe400048070ff */
[----:B------:R-:W-:Y:S02]  /*5350*/  ISETP.LT.OR P1, PT, R6, 0x9, !P1 ;  /* 0x000000090600780c */ /* 0x000fe40004f21670 */
[----:B------:R-:W-:Y:S01]  /*5360*/  F2FP.SATFINITE.E4M3.F32.PACK_AB_MERGE_C R59, RZ, R59, RZ ;  /* 0x0000003bff3b723e */ /* 0x000fe200048070ff */
[----:B------:R0:W-:Y:S01]  /*5370*/  @!P2 STG.E.U8 desc[UR20][R14.64+0x19], R5 ;  /* 0x000019050e00a986 */ /* 0x0001e2000c101114 */
[----:B-1----:R-:W-:Y:S02]  /*5380*/  F2FP.SATFINITE.E4M3.F32.PACK_AB_MERGE_C R25, RZ, R68, RZ ;  /* 0x00000044ff19723e */ /* 0x002fe400048070ff */
[----:B------:R-:W-:Y:S01]  /*5390*/  ISETP.GE.AND P2, PT, R26, 0x2a, PT ;  /* 0x0000002a1a00780c */ /* 0x000fe20003f46270 */
[----:B------:R-:W-:Y:S01]  /*53a0*/  @!P6 STG.E.U8 desc[UR20][R18.64+0x20], R67 ;  /* 0x000020431200e986 */ /* 0x000fe2000c101114 */
[----:B------:R-:W-:-:S02]  /*53b0*/  F2FP.SATFINITE.E4M3.F32.PACK_AB_MERGE_C R57, RZ, R57, RZ ;  /* 0x00000039ff39723e */ /* 0x000fc400048070ff */
[----:B------:R-:W-:Y:S01]  /*53c0*/  F2FP.SATFINITE.E4M3.F32.PACK_AB_MERGE_C R23, RZ, R23, RZ ;  /* 0x00000017ff17723e */ /* 0x000fe200048070ff */
[----:B------:R1:W-:Y:S01]  /*53d0*/  @!P5 STG.E.U8 desc[UR20][R18.64+0x21], R25 ;  /* 0x000021191200d986 */ /* 0x0003e2000c101114 */
[----:B------:R-:W-:Y:S02]  /*53e0*/  ISETP.GE.AND P5, PT, R26, 0x29, PT ;  /* 0x000000291a00780c */ /* 0x000fe40003fa6270 */
[----:B------:R-:W-:Y:S01]  /*53f0*/  F2FP.SATFINITE.E4M3.F32.PACK_AB_MERGE_C R21, RZ, R21, RZ ;  /* 0x00000015ff15723e */ /* 0x000fe200048070ff */
[----:B------:R-:W-:Y:S01]  /*5400*/  @!P3 STG.E.U8 desc[UR20][R14.64+0x20], R65 ;  /* 0x000020410e00b986 */ /* 0x000fe2000c101114 */
[C---:B------:R-:W-:Y:S02]  /*5410*/  ISETP.LT.OR P3, PT, R6.reuse, 0x1, !P2 ;  /* 0x000000010600780c */ /* 0x040fe40005761670 */
[C---:B------:R-:W-:Y:S02]  /*5420*/  ISETP.LT.OR P6, PT, R6.reuse, 0x1, !P5 ;  /* 0x000000010600780c */ /* 0x040fe40006fc1670 */
[----:B------:R-:W-:-:S02]  /*5430*/  ISETP.LT.OR P5, PT, R6, 0x9, !P5 ;  /* 0x000000090600780c */ /* 0x000fc40006fa1670 */
[----:B0-----:R-:W-:Y:S02]  /*5440*/  F2FP.SATFINITE.E4M3.F32.PACK_AB_MERGE_C R5, RZ, R66, RZ ;  /* 0x00000042ff05723e */ /* 0x001fe400048070ff */
[----:B-1----:R-:W-:Y:S02]  /*5450*/  F2FP.SATFINITE.E4M3.F32.PACK_AB_MERGE_C R25, RZ, R64, RZ ;  /* 0x00000040ff19723e */ /* 0x002fe400048070ff */
[----:B------:R-:W-:Y:S01]  /*5460*/  ISETP.LT.OR P2, PT, R6, 0x9, !P2 ;  /* 0x000000090600780c */ /* 0x000fe20005741670 */
[----:B------:R0:W-:Y:S01]  /*5470*/  @!P1 STG.E.U8 desc[UR20][R14.64+0x21], R5 ;  /* 0x000021050e009986 */ /* 0x0001e2000c101114 */
[C---:B------:R-:W-:Y:S02]  /*5480*/  ISETP.GE.AND P1, PT, R26.reuse, 0x31, PT ;  /* 0x000000311a00780c */ /* 0x040fe40003f26270 */
[----:B------:R-:W-:Y:S01]  /*5490*/  F2FP.SATFINITE.E4M3.F32.PACK_AB_MERGE_C R27, RZ, R22, RZ ;  /* 0x00000016ff1b723e */ /* 0x000fe200048070ff */
[----:B------:R1:W-:Y:S01]  /*54a0*/  @!P3 STG.E.U8 desc[UR20][R18.64+0x29], R25 ;  /* 0x000029191200b986 */ /* 0x0003e2000c101114 */
[----:B------:R-:W-:-:S03]  /*54b0*/  ISETP.GE.AND P3, PT, R26, 0x32, PT ;  /* 0x000000321a00780c */ /* 0x000fc60003f66270 */
[----:B------:R-:W-:Y:S01]  /*54c0*/  @!P6 STG.E.U8 desc[UR20][R18.64+0x28], R63 ;  /* 0x0000283f1200e986 */ /* 0x000fe2000c101114 */
[C---:B------:R-:W-:Y:S02]  /*54d0*/  ISETP.LT.OR P6, PT, R6.reuse, 0x1, !P1 ;  /* 0x000000010600780c */ /* 0x040fe40004fc1670 */
[C---:B------:R-:W-:Y:S01]  /*54e0*/  ISETP.LT.OR P1, PT, R6.reuse, 0x9, !P1 ;  /* 0x000000090600780c */ /* 0x040fe20004f21670 */
[----:B------:R-:W-:Y:S01]  /*54f0*/  @!P5 STG.E.U8 desc[UR20][R14.64+0x28], R61 ;  /* 0x0000283d0e00d986 */ /* 0x000fe2000c101114 */
[C---:B------:R-:W-:Y:S02]  /*5500*/  ISETP.LT.OR P5, PT, R6.reuse, 0x1, !P3 ;  /* 0x000000010600780c */ /* 0x040fe40005fa1670 */
[----:B0-----:R-:W-:Y:S02]  /*5510*/  F2FP.SATFINITE.E4M3.F32.PACK_AB_MERGE_C R5, RZ, R62, RZ ;  /* 0x0000003eff05723e */ /* 0x001fe400048070ff */
[----:B-1----:R-:W-:Y:S02]  /*5520*/  F2FP.SATFINITE.E4M3.F32.PACK_AB_MERGE_C R25, RZ, R60, RZ ;  /* 0x0000003cff19723e */ /* 0x002fe400048070ff */
[----:B------:R-:W-:Y:S01]  /*5530*/  ISETP.LT.OR P3, PT, R6, 0x9, !P3 ;  /* 0x000000090600780c */ /* 0x000fe20005f61670 */
[----:B------:R0:W-:Y:S01]  /*5540*/  @!P2 STG.E.U8 desc[UR20][R14.64+0x29], R5 ;  /* 0x000029050e00a986 */ /* 0x0001e2000c101114 */
[----:B------:R-:W-:-:S03]  /*5550*/  ISETP.GE.AND P2, PT, R26, 0x39, PT ;  /* 0x000000391a00780c */ /* 0x000fc60003f46270 */
[----:B------:R-:W-:Y:S01]  /*5560*/  @!P6 STG.E.U8 desc[UR20][R18.64+0x30], R59 ;  /* 0x0000303b1200e986 */ /* 0x000fe2000c101114 */
[----:B------:R-:W-:-:S03]  /*5570*/  ISETP.GE.AND P6, PT, R26, 0x3a, PT ;  /* 0x0000003a1a00780c */ /* 0x000fc60003fc6270 */
[----:B------:R1:W-:Y:S01]  /*5580*/  @!P5 STG.E.U8 desc[UR20][R18.64+0x31], R25 ;  /* 0x000031191200d986 */ /* 0x0003e2000c101114 */
[C---:B------:R-:W-:Y:S02]  /*5590*/  ISETP.LT.OR P5, PT, R6.reuse, 0x1, !P6 ;  /* 0x000000010600780c */ /* 0x040fe400077a1670 */
[C---:B------:R-:W-:Y:S01]  /*55a0*/  ISETP.LT.OR P6, PT, R6.reuse, 0x9, !P6 ;  /* 0x000000090600780c */ /* 0x040fe200077c1670 */
[----:B------:R2:W-:Y:S01]  /*55b0*/  @!P1 STG.E.U8 desc[UR20][R14.64+0x30], R57 ;  /* 0x000030390e009986 */ /* 0x0005e2000c101114 */
[C---:B------:R-:W-:Y:S02]  /*55c0*/  ISETP.LT.OR P1, PT, R6.reuse, 0x1, !P2 ;  /* 0x000000010600780c */ /* 0x040fe40005721670 */
[----:B------:R-:W-:Y:S02]  /*55d0*/  ISETP.LT.OR P2, PT, R6, 0x9, !P2 ;  /* 0x000000090600780c */ /* 0x000fe40005741670 */
[----:B0-----:R-:W-:Y:S02]  /*55e0*/  F2FP.SATFINITE.E4M3.F32.PACK_AB_MERGE_C R5, RZ, R58, RZ ;  /* 0x0000003aff05723e */ /* 0x001fe400048070ff */
[----:B-1----:R-:W-:-:S03]  /*55f0*/  F2FP.SATFINITE.E4M3.F32.PACK_AB_MERGE_C R25, RZ, R56, RZ ;  /* 0x00000038ff19723e */ /* 0x002fc600048070ff */
[----:B------:R2:W-:Y:S04]  /*5600*/  @!P3 STG.E.U8 desc[UR20][R14.64+0x31], R5 ;  /* 0x000031050e00b986 */ /* 0x0005e8000c101114 */
[----:B------:R2:W-:Y:S04]  /*5610*/  @!P1 STG.E.U8 desc[UR20][R18.64+0x38], R23 ;  /* 0x0000381712009986 */ /* 0x0005e8000c101114 */
[----:B------:R2:W-:Y:S04]  /*5620*/  @!P5 STG.E.U8 desc[UR20][R18.64+0x39], R25 ;  /* 0x000039191200d986 */ /* 0x0005e8000c101114 */
[----:B------:R2:W-:Y:S04]  /*5630*/  @!P2 STG.E.U8 desc[UR20][R14.64+0x38], R21 ;  /* 0x000038150e00a986 */ /* 0x0005e8000c101114 */
[----:B------:R2:W-:Y:S02]  /*5640*/  @!P6 STG.E.U8 desc[UR20][R14.64+0x39], R27 ;  /* 0x0000391b0e00e986 */ /* 0x0005e4000c101114 */
.L_x_106:
[----:B------:R-:W-:Y:S05]  /*5650*/  BSYNC B0 ;  /* 0x0000000000007941 */ /* 0x000fea0003800000 */
.L_x_40:
[C---:B------:R-:W-:Y:S01]  /*5660*/  LEA R2, P1, R8.reuse, R2, 0x1 ;  /* 0x0000000208027211 */ /* 0x040fe200078208ff */
[----:B------:R-:W-:Y:S01]  /*5670*/  ULDC.64 UR6, c[0x0][0x650] ;  /* 0x0001940000067ab9 */ /* 0x000fe20000000a00 */
[----:B-----5:R-:W-:Y:S01]  /*5680*/  IMAD.U32 R4, RZ, RZ, UR16 ;  /* 0x00000010ff047e24 */ /* 0x020fe2000f8e00ff */
[----:B012---:R-:W-:Y:S01]  /*5690*/  PRMT R14, RZ, 0x7610, R14 ;  /* 0x00007610ff0e7816 */ /* 0x007fe2000000000e */
[----:B------:R-:W-:Y:S01]  /*56a0*/  IMAD.MOV.U32 R6, RZ, RZ, -0x1 ;  /* 0xffffffffff067424 */ /* 0x000fe200078e00ff */
[----:B------:R-:W-:Y:S01]  /*56b0*/  LEA.HI.X R3, R8, R3, R0, 0x1, P1 ;  /* 0x0000000308037211 */ /* 0x000fe200008f0c00 */
[----:B------:R0:W-:Y:S01]  /*56c0*/  SYNCS.ARRIVE.TRANS64.A1T0 RZ, [R4+UR23], RZ ;  /* 0x000000ff04ff79a7 */ /* 0x0001e20008100017 */
[----:B------:R-:W-:Y:S01]  /*56d0*/  ISETP.GE.U32.AND P1, PT, R2, UR6, PT ;  /* 0x0000000602007c0c */ /* 0x000fe2000bf26070 */
[----:B------:R-:W-:-:S03]  /*56e0*/  IMAD.MOV.U32 R5, RZ, RZ, -0x1 ;  /* 0xffffffffff057424 */ /* 0x000fc600078e00ff */
[----:B------:R-:W-:Y:S01]  /*56f0*/  ISETP.GE.U32.AND.EX P1, PT, R3, UR7, PT, P1 ;  /* 0x0000000703007c0c */ /* 0x000fe2000bf26110 */
[----:B0-----:R-:W-:-:S12]  /*5700*/  IMAD.MOV.U32 R4, RZ, RZ, -0x1 ;  /* 0xffffffffff047424 */ /* 0x001fd800078e00ff */
[----:B------:R-:W-:Y:S05]  /*5710*/  @P1 BRA `(.L_x_107) ;  /* 0x0000000400601947 */ /* 0x000fea0003800000 */
[----:B------:R-:W0:Y:S01]  /*5720*/  S2R R26, SR_CTAID.X ;  /* 0x00000000001a7919 */ /* 0x000e220000002500 */
[----:B------:R-:W1:Y:S01]  /*5730*/  LDC.64 R22, c[0x0][0x628] ;  /* 0x00018a00ff167b82 */ /* 0x000e620000000a00 */
[----:B------:R-:W-:Y:S01]  /*5740*/  ULDC UR6, c[0x0][0x150] ;  /* 0x0000540000067ab9 */ /* 0x000fe20000000800 */
[----:B------:R-:W-:Y:S01]  /*5750*/  IMAD.MOV.U32 R18, RZ, RZ, R2 ;  /* 0x000000ffff127224 */ /* 0x000fe200078e0002 */
[----:B------:R-:W2:Y:S01]  /*5760*/  S2R R28, SR_CTAID.Y ;  /* 0x00000000001c7919 */ /* 0x000ea20000002600 */
[----:B------:R-:W-:-:S04]  /*5770*/  IMAD.MOV.U32 R19, RZ, RZ, R3 ;  /* 0x000000ffff137224 */ /* 0x000fc800078e0003 */
[----:B------:R-:W2:Y:S08]  /*5780*/  LDC R29, c[0x0][0x144] ;  /* 0x00005100ff1d7b82 */ /* 0x000eb00000000800 */
[----:B------:R-:W2:Y:S08]  /*5790*/  LDC R6, c[0x0][0x630] ;  /* 0x00018c00ff067b82 */ /* 0x000eb00000000800 */
[----:B---34-:R-:W3:Y:S01]  /*57a0*/  LDC.64 R24, c[0x0][0x620] ;  /* 0x00018800ff187b82 */ /* 0x018ee20000000a00 */
[----:B-1----:R-:W-:-:S04]  /*57b0*/  ISETP.NE.U32.AND P1, PT, R22, RZ, PT ;  /* 0x000000ff1600720c */ /* 0x002fc80003f25070 */
[----:B------:R-:W-:Y:S02]  /*57c0*/  ISETP.NE.AND.EX P1, PT, R23, RZ, PT, P1 ;  /* 0x000000ff1700720c */ /* 0x000fe40003f25310 */
[----:B0-----:R-:W-:-:S05]  /*57d0*/  I2FP.F32.U32 R4, R26 ;  /* 0x0000001a00047245 */ /* 0x001fca0000201000 */
[----:B------:R-:W-:-:S04]  /*57e0*/  FMUL R4, R4, UR6 ;  /* 0x0000000604047c20 */ /* 0x000fc80008400000 */
[----:B------:R0:W1:Y:S02]  /*57f0*/  F2I.U32.TRUNC.NTZ R27, R4 ;  /* 0x00000004001b7305 */ /* 0x000064000020f000 */
[----:B--2---:R-:W-:Y:S05]  /*5800*/  @!P1 BRA `(.L_x_108) ;  /* 0x0000000000289947 */ /* 0x004fea0003800000 */
[----:B------:R-:W2:Y:S02]  /*5810*/  LDC R5, c[0x0][0x634] ;  /* 0x00018d00ff057b82 */ /* 0x000ea40000000800 */
[----:B--2---:R-:W-:-:S05]  /*5820*/  IADD3 R19, P1, R2, R5, RZ ;  /* 0x0000000502137210 */ /* 0x004fca0007f3e0ff */
[----:B------:R-:W-:-:S04]  /*5830*/  IMAD.X R21, RZ, RZ, R3, P1 ;  /* 0x000000ffff157224 */ /* 0x000fc800008e0603 */
[----:B0-----:R-:W-:-:S04]  /*5840*/  IMAD.WIDE.U32 R4, R21, R22, RZ ;  /* 0x0000001615047225 */ /* 0x001fc800078e00ff */
[----:B------:R-:W-:-:S04]  /*5850*/  IMAD.WIDE.U32 R14, P1, R19, R23, R4 ;  /* 0x00000017130e7225 */ /* 0x000fc80007820004 */
[----:B------:R-:W-:-:S04]  /*5860*/  IMAD.WIDE.U32 R4, R19, R22, RZ ;  /* 0x0000001613047225 */ /* 0x000fc800078e00ff */
[----:B------:R-:W-:Y:S01]  /*5870*/  IMAD.X R19, RZ, RZ, RZ, P1 ;  /* 0x000000ffff137224 */ /* 0x000fe200008e06ff */
[----:B------:R-:W-:Y:S01]  /*5880*/  IADD3 RZ, P1, R5, R14, RZ ;  /* 0x0000000e05ff7210 */ /* 0x000fe20007f3e0ff */
[----:B------:R-:W-:-:S04]  /*5890*/  IMAD.MOV.U32 R18, RZ, RZ, R15 ;  /* 0x000000ffff127224 */ /* 0x000fc800078e000f */
[----:B------:R-:W-:-:S08]  /*58a0*/  IMAD.WIDE.U32.X R18, R21, R23, R18, P1 ;  /* 0x0000001715127225 */ /* 0x000fd000008e0412 */
.L_x_108:
[-CC-:B------:R-:W-:Y:S01]  /*58b0*/  SHF.R.U64 R23, R18, R6.reuse, R19.reuse ;  /* 0x0000000612177219 */ /* 0x180fe20000001213 */
[----:B------:R-:W2:Y:S01]  /*58c0*/  LDC.64 R32, c[0x0][0x640] ;  /* 0x00019000ff207b82 */ /* 0x000ea20000000a00 */
[----:B0-----:R-:W-:Y:S01]  /*58d0*/  SHF.R.U32.HI R4, RZ, R6, R19 ;  /* 0x00000006ff047219 */ /* 0x001fe20000011613 */
[----:B-1----:R-:W-:Y:S01]  /*58e0*/  IMAD.MOV R27, RZ, RZ, -R27 ;  /* 0x000000ffff1b7224 */ /* 0x002fe200078e0a1b */
[----:B------:R-:W-:Y:S01]  /*58f0*/  IADD3 R15, P1, RZ, -R23, RZ ;  /* 0x80000017ff0f7210 */ /* 0x000fe20007f3e0ff */
[----:B------:R-:W-:Y:S01]  /*5900*/  ULDC UR6, c[0x0][0x154] ;  /* 0x0000550000067ab9 */ /* 0x000fe20000000800 */
[----:B------:R-:W-:Y:S02]  /*5910*/  IMAD.MOV.U32 R19, RZ, RZ, 0x1 ;  /* 0x00000001ff137424 */ /* 0x000fe400078e00ff */
[----:B------:R-:W-:Y:S01]  /*5920*/  IMAD R29, R29, R27, R26 ;  /* 0x0000001b1d1d7224 */ /* 0x000fe200078e021a */
[----:B------:R-:W0:Y:S01]  /*5930*/  LDC R14, c[0x0][0x618] ;  /* 0x00018600ff0e7b82 */ /* 0x000e220000000800 */
[----:B------:R-:W-:-:S04]  /*5940*/  IMAD.X R5, RZ, RZ, ~R4, P1 ;  /* 0x000000ffff057224 */ /* 0x000fc800008e0e04 */
[-C--:B---3--:R-:W-:Y:S02]  /*5950*/  IMAD R6, R5, R24.reuse, RZ ;  /* 0x0000001805067224 */ /* 0x088fe400078e02ff */
[C---:B------:R-:W-:Y:S01]  /*5960*/  IMAD.WIDE.U32 R4, R15.reuse, R24, R2 ;  /* 0x000000180f047225 */ /* 0x040fe200078e0002 */
[----:B------:R-:W1:Y:S03]  /*5970*/  LDC R18, c[0x0][0x608] ;  /* 0x00018200ff127b82 */ /* 0x000e660000000800 */
[----:B------:R-:W-:Y:S01]  /*5980*/  IMAD R15, R15, R25, R6 ;  /* 0x000000190f0f7224 */ /* 0x000fe200078e0206 */
[----:B------:R-:W-:-:S03]  /*5990*/  I2FP.F32.U32 R6, R28 ;  /* 0x0000001c00067245 */ /* 0x000fc60000201000 */
[----:B------:R-:W-:Y:S01]  /*59a0*/  IMAD.IADD R5, R5, 0x1, R15 ;  /* 0x0000000105057824 */ /* 0x000fe200078e020f */
[----:B------:R-:W3:Y:S01]  /*59b0*/  LDC R30, c[0x0][0x658] ;  /* 0x00019600ff1e7b82 */ /* 0x000ee20000000800 */
[----:B--2---:R-:W-:Y:S01]  /*59c0*/  ISETP.NE.U32.AND P1, PT, R32, RZ, PT ;  /* 0x000000ff2000720c */ /* 0x004fe20003f25070 */
[----:B------:R-:W-:-:S03]  /*59d0*/  IMAD.MOV.U32 R15, RZ, RZ, -0x1 ;  /* 0xffffffffff0f7424 */ /* 0x000fc600078e00ff */
[----:B------:R-:W-:-:S03]  /*59e0*/  ISETP.NE.AND.EX P1, PT, R33, RZ, PT, P1 ;  /* 0x000000ff2100720c */ /* 0x000fc60003f25310 */
[----:B------:R-:W2:Y:S01]  /*59f0*/  LDC R27, c[0x0][0x148] ;  /* 0x00005200ff1b7b82 */ /* 0x000ea20000000800 */
[-CC-:B0-----:R-:W-:Y:S02]  /*5a00*/  SHF.R.U64 R22, R4, R14.reuse, R5.reuse ;  /* 0x0000000e04167219 */ /* 0x181fe40000001205 */
[----:B------:R-:W-:Y:S01]  /*5a10*/  SHF.R.U32.HI R5, RZ, R14, R5 ;  /* 0x0000000eff057219 */ /* 0x000fe20000011605 */
[----:B------:R-:W-:-:S04]  /*5a20*/  FMUL R14, R6, UR6 ;  /* 0x00000006060e7c20 */ /* 0x000fc80008400000 */
[----:B------:R-:W0:Y:S01]  /*5a30*/  LDC R26, c[0x0][0x600] ;  /* 0x00018000ff1a7b82 */ /* 0x000e220000000800 */
[----:B------:R4:W0:Y:S01]  /*5a40*/  F2I.U32.TRUNC.NTZ R25, R14 ;  /* 0x0000000e00197305 */ /* 0x000822000020f000 */
[-CC-:B-1----:R-:W-:Y:S02]  /*5a50*/  SHF.R.U64 R6, R22, R18.reuse, R5.reuse ;  /* 0x0000001216067219 */ /* 0x182fe40000001205 */
[----:B------:R-:W-:-:S04]  /*5a60*/  SHF.R.U32.HI R5, RZ, R18, R5 ;  /* 0x00000012ff057219 */ /* 0x000fc80000011605 */
[----:B------:R-:W1:Y:S01]  /*5a70*/  LDC R34, c[0x0][0x648] ;  /* 0x00019200ff227b82 */ /* 0x000e620000000800 */
[-CC-:B---3--:R-:W-:Y:S02]  /*5a80*/  SHF.R.U64 R24, R6, R30.reuse, R5.reuse ;  /* 0x0000001e06187219 */ /* 0x188fe40000001205 */
[-C--:B------:R-:W-:Y:S02]  /*5a90*/  SHF.L.U32 R15, R15, R30.reuse, RZ ;  /* 0x0000001e0f0f7219 */ /* 0x080fe400000006ff */
[-C--:B------:R-:W-:Y:S01]  /*5aa0*/  SHF.R.U32.HI R5, RZ, R30.reuse, R5 ;  /* 0x0000001eff057219 */ /* 0x080fe20000011605 */
[----:B------:R-:W-:Y:S01]  /*5ab0*/  IMAD.MOV.U32 R4, RZ, RZ, R24 ;  /* 0x000000ffff047224 */ /* 0x000fe200078e0018 */
[----:B------:R-:W-:Y:S01]  /*5ac0*/  SHF.L.U32 R30, R19, R30, RZ ;  /* 0x0000001e131e7219 */ /* 0x000fe200000006ff */
[----:B------:R-:W3:Y:S01]  /*5ad0*/  LDC R35, c[0x0][0x638] ;  /* 0x00018e00ff237b82 */ /* 0x000ee20000000800 */
[----:B------:R-:W-:-:S07]  /*5ae0*/  LOP3.LUT R31, RZ, R15, RZ, 0x33, !PT ;  /* 0x0000000fff1f7212 */ /* 0x000fce00078e33ff */
[----:B------:R-:W0:Y:S01]  /*5af0*/  LDC R36, c[0x0][0x610] ;  /* 0x00018400ff247b82 */ /* 0x000e220000000800 */
[----:B----4-:R-:W-:Y:S05]  /*5b00*/  @!P1 BRA `(.L_x_109) ;  /* 0x0000000000289947 */ /* 0x010fea0003800000 */
        /* <DEDUP_REMOVED lines=10> */
.L_x_109:
[----:B-1----:R-:W-:Y:S01]  /*5bb0*/  SHF.R.U64 R4, R4, R34, R5 ;  /* 0x0000002204047219 */ /* 0x002fe20000001205 */
[----:B0-----:R-:W-:Y:S01]  /*5bc0*/  VIADD R19, R26, 0xffffffff ;  /* 0xffffffff1a137836 */ /* 0x001fe20000000000 */
[----:B------:R-:W-:Y:S01]  /*5bd0*/  LOP3.LUT R15, R6, R31, RZ, 0xc0, !PT ;  /* 0x0000001f060f7212 */ /* 0x000fe200078ec0ff */
[----:B------:R-:W-:Y:S02]  /*5be0*/  IMAD.MOV R25, RZ, RZ, -R25 ;  /* 0x000000ffff197224 */ /* 0x000fe400078e0a19 */
[----:B------:R-:W-:Y:S02]  /*5bf0*/  IMAD.MOV R5, RZ, RZ, -R4 ;  /* 0x000000ffff057224 */ /* 0x000fe400078e0a04 */
[----:B------:R-:W-:Y:S01]  /*5c00*/  IMAD R6, R30, R4, R15 ;  /* 0x000000041e067224 */ /* 0x000fe200078e020f */
[----:B------:R-:W-:Y:S01]  /*5c10*/  LOP3.LUT R15, R22, R19, RZ, 0xc0, !PT ;  /* 0x00000013160f7212 */ /* 0x000fe200078ec0ff */
[----:B--2---:R-:W-:Y:S02]  /*5c20*/  @P4 IMAD R29, R27, R25, R28 ;  /* 0x000000191b1d4224 */ /* 0x004fe400078e021c */
[----:B---3--:R-:W-:-:S02]  /*5c30*/  IMAD R4, R5, R35, R24 ;  /* 0x0000002305047224 */ /* 0x008fc400078e0218 */
[----:B------:R-:W-:Y:S02]  /*5c40*/  IMAD R6, R6, R36, R29 ;  /* 0x0000002406067224 */ /* 0x000fe400078e021d */
[----:B------:R-:W-:Y:S02]  /*5c50*/  IMAD R5, R4, R26, R15 ;  /* 0x0000001a04057224 */ /* 0x000fe400078e020f */
[----:B------:R-:W-:-:S03]  /*5c60*/  IMAD.MOV.U32 R14, RZ, RZ, 0x1 ;  /* 0x00000001ff0e7424 */ /* 0x000fc600078e00ff */
[----:B------:R-:W-:Y:S02]  /*5c70*/  SEL R4, R5, R6, !P4 ;  /* 0x0000000605047207 */ /* 0x000fe40006000000 */
[----:B------:R-:W-:Y:S01]  /*5c80*/  SEL R6, R6, R5, !P4 ;  /* 0x0000000506067207 */ /* 0x000fe20006000000 */
[----:B------:R-:W-:-:S07]  /*5c90*/  IMAD.MOV.U32 R5, RZ, RZ, R23 ;  /* 0x000000ffff057224 */ /* 0x000fce00078e0017 */
.L_x_107:
[----:B------:R-:W-:Y:S02]  /*5ca0*/  LOP3.LUT P1, RZ, R14, 0xff, RZ, 0xc0, !PT ;  /* 0x000000ff0eff7812 */ /* 0x000fe4000782c0ff */
[----:B------:R-:W-:-:S11]  /*5cb0*/  LOP3.LUT R86, R86, 0x1, RZ, 0x3c, !PT ;  /* 0x0000000156567812 */ /* 0x000fd600078e3cff */
[----:B------:R-:W-:Y:S05]  /*5cc0*/  @P1 BRA `(.L_x_110) ;  /* 0xffffffc000001947 */ /* 0x000fea000383ffff */
[----:B------:R-:W-:Y:S05]  /*5cd0*/  EXIT ;  /* 0x000000000000794d */ /* 0x000fea0003800000 */
.L_x_18:
[----:B------:R-:W-:-:S08]  /*5ce0*/  ISETP.NE.AND P0, PT, R22, RZ, PT ;  /* 0x000000ff1600720c */ /* 0x000fd00003f05270 */
[----:B--2-45:R-:W0:-:S00]  /*5cf0*/  USETMAXREG.DEALLOC.CTAPOOL 0x28 ;  /* 0x00000028000079c8 */ /* 0x034e0000080e0500 */
[----:B------:R-:W-:Y:S05]  /*5d00*/  @P0 EXIT ;  /* 0x000000000000094d */ /* 0x000fea0003800000 */
[----:B0-----:R-:W-:Y:S01]  /*5d10*/  LOP3.LUT P0, RZ, R17, 0xff, RZ, 0xc0, !PT ;  /* 0x000000ff11ff7812 */ /* 0x001fe2000780c0ff */
[----:B------:R-:W-:Y:S02]  /*5d20*/  IMAD.MOV.U32 R12, RZ, RZ, 0x1 ;  /* 0x00000001ff0c7424 */ /* 0x000fe400078e00ff */
[----:B------:R-:W-:-:S10]  /*5d30*/  IMAD.MOV.U32 R13, RZ, RZ, RZ ;  /* 0x000000ffff0d7224 */ /* 0x000fd400078e00ff */
[----:B------:R-:W-:Y:S05]  /*5d40*/  @!P0 BRA `(.L_x_111) ;  /* 0x0000000c001c8947 */ /* 0x000fea0003800000 */
[----:B------:R-:W0:Y:S01]  /*5d50*/  S2UR UR8, SR_CgaCtaId ;  /* 0x00000000000879c3 */ /* 0x000e220000008800 */
[----:B------:R-:W-:Y:S01]  /*5d60*/  LOP3.LUT P0, RZ, R11, 0x1f, RZ, 0xc0, !PT ;  /* 0x0000001f0bff7812 */ /* 0x000fe2000780c0ff */
[----:B------:R-:W-:Y:S01]  /*5d70*/  ULDC UR5, c[0x0][0x658] ;  /* 0x0001960000057ab9 */ /* 0x000fe20000000800 */
[----:B------:R-:W-:Y:S01]  /*5d80*/  UMOV UR6, 0xffffffff ;  /* 0xffffffff00067882 */ /* 0x000fe20000000000 */
[----:B------:R-:W-:Y:S01]  /*5d90*/  BSSY B0, `(.L_x_111) ;  /* 0x00000c2000007945 */ /* 0x000fe20003800000 */
[----:B------:R-:W-:Y:S01]  /*5da0*/  USHF.L.U32 UR6, UR6, UR5, URZ ;  /* 0x0000000506067299 */ /* 0x000fe2000800063f */
[C---:B------:R-:W-:Y:S01]  /*5db0*/  ISETP.NE.AND P2, PT, R10.reuse, RZ, PT ;  /* 0x000000ff0a00720c */ /* 0x040fe20003f45270 */
[----:B------:R-:W-:Y:S01]  /*5dc0*/  IMAD.MOV.U32 R15, RZ, RZ, 0x1 ;  /* 0x00000001ff0f7424 */ /* 0x000fe200078e00ff */
[----:B------:R-:W-:Y:S01]  /*5dd0*/  ISETP.NE.OR P0, PT, R10, RZ, !P0 ;  /* 0x000000ff0a00720c */ /* 0x000fe20004705670 */
[----:B------:R-:W-:Y:S01]  /*5de0*/  IMAD.MOV.U32 R12, RZ, RZ, 0x1 ;  /* 0x00000001ff0c7424 */ /* 0x000fe200078e00ff */
[----:B------:R-:W-:Y:S01]  /*5df0*/  LOP3.LUT R14, R7, 0x2, RZ, 0xfc, !PT ;  /* 0x00000002070e7812 */ /* 0x000fe200078efcff */
[----:B------:R-:W-:Y:S01]  /*5e00*/  IMAD.MOV.U32 R13, RZ, RZ, RZ ;  /* 0x000000ffff0d7224 */ /* 0x000fe200078e00ff */
[----:B------:R-:W-:Y:S01]  /*5e10*/  ULDC UR4, c[0x0][0x600] ;  /* 0x0001800000047ab9 */ /* 0x000fe20000000800 */
[----:B------:R-:W-:Y:S01]  /*5e20*/  UMOV UR7, 0x1 ;  /* 0x0000000100077882 */ /* 0x000fe20000000000 */
[----:B------:R-:W-:-:S02]  /*5e30*/  UIADD3 UR22, UR13, 0x1, URZ ;  /* 0x000000010d167890 */ /* 0x000fc4000fffe03f */
[----:B------:R-:W-:Y:S02]  /*5e40*/  UIADD3 UR15, UR4, -0x1, URZ ;  /* 0xffffffff040f7890 */ /* 0x000fe4000fffe03f */
[----:B------:R-:W-:Y:S02]  /*5e50*/  USHF.L.U32 UR17, UR7, UR5, URZ ;  /* 0x0000000507117299 */ /* 0x000fe4000800063f */
[----:B------:R-:W-:Y:S01]  /*5e60*/  ULOP3.LUT UR16, URZ, UR6, URZ, 0x33, !UPT ;  /* 0x000000063f107292 */ /* 0x000fe2000f8e333f */
[----:B------:R-:W-:Y:S01]  /*5e70*/  ULDC.64 UR20, c[0x0][0x198] ;  /* 0x0000660000147ab9 */ /* 0x000fe20000000a00 */
[----:B0-----:R-:W-:-:S10]  /*5e80*/  IMAD.U32 R17, RZ, RZ, UR8 ;  /* 0x00000008ff117e24 */ /* 0x001fd4000f8e00ff */
.L_x_123:
[----:B------:R-:W-:-:S03]  /*5e90*/  UMOV UR4, 0xffffffff ;  /* 0xffffffff00047882 */ /* 0x000fc60000000000 */
[----:B------:R-:W-:Y:S05]  /*5ea0*/  BRA.DIV UR4, `(.L_x_112) ;  /* 0x0000002e04347947 */ /* 0x000fea000b800000 */
[----:B------:R-:W-:-:S13]  /*5eb0*/  ELECT P1, URZ, PT ;  /* 0x00000000003f782f */ /* 0x000fda0003820000 */
.L_x_188:
[----:B------:R-:W0:Y:S01]  /*5ec0*/  LDC R10, c[0x0][0x28c] ;  /* 0x0000a300ff0a7b82 */ /* 0x000e220000000800 */
[----:B------:R-:W-:Y:S01]  /*5ed0*/  BSSY B1, `(.L_x_113) ;  /* 0x000003a000017945 */ /* 0x000fe20003800000 */
[----:B0-----:R-:W-:-:S13]  /*5ee0*/  ISETP.LT.OR P1, PT, R10, 0x1, !P1 ;  /* 0x000000010a00780c */ /* 0x001fda0004f21670 */
[----:B------:R-:W-:Y:S05]  /*5ef0*/  @P1 BRA `(.L_x_114) ;  /* 0x0000000000dc1947 */ /* 0x000fea0003800000 */
[----:B------:R-:W-:Y:S02]  /*5f00*/  IMAD R17, R6, 0x2, R17 ;  /* 0x0000000206117824 */ /* 0x000fe400078e0211 */
[----:B------:R-:W-:Y:S02]  /*5f10*/  IMAD.SHL.U32 R18, R4, 0x40, RZ ;  /* 0x0000004004127824 */ /* 0x000fe400078e00ff */
[----:B------:R-:W-:Y:S02]  /*5f20*/  IMAD.MOV.U32 R20, RZ, RZ, RZ ;  /* 0x000000ffff147224 */ /* 0x000fe400078e00ff */
[----:B------:R-:W-:Y:S02]  /*5f30*/  IMAD.U32 R22, RZ, RZ, UR22 ;  /* 0x00000016ff167e24 */ /* 0x000fe4000f8e00ff */
[----:B------:R-:W-:Y:S02]  /*5f40*/  IMAD.MOV.U32 R4, RZ, RZ, R12 ;  /* 0x000000ffff047224 */ /* 0x000fe400078e000c */
[----:B------:R-:W-:-:S02]  /*5f50*/  IMAD.MOV.U32 R6, RZ, RZ, R13 ;  /* 0x000000ffff067224 */ /* 0x000fc400078e000d */
[----:B------:R-:W-:-:S07]  /*5f60*/  IMAD.SHL.U32 R16, R17, 0x20, RZ ;  /* 0x0000002011107824 */ /* 0x000fce00078e00ff */
.L_x_118:
[----:B------:R-:W0:Y:S01]  /*5f70*/  S2UR UR4, SR_CgaCtaId ;  /* 0x00000000000479c3 */ /* 0x000e220000008800 */
[----:B------:R-:W-:-:S07]  /*5f80*/  MOV R10, 0x400 ;  /* 0x00000400000a7802 */ /* 0x000fce0000000f00 */
[----:B------:R-:W1:Y:S01]  /*5f90*/  @!P2 LDC R11, c[0x0][0x500] ;  /* 0x00014000ff0bab82 */ /* 0x000e620000000800 */
[----:B0-----:R-:W-:-:S05]  /*5fa0*/  IMAD.U32 R17, RZ, RZ, UR4 ;  /* 0x00000004ff117e24 */ /* 0x001fca000f8e00ff */
[----:B------:R-:W-:Y:S02]  /*5fb0*/  LEA R21, R17, R10, 0x18 ;  /* 0x0000000a11157211 */ /* 0x000fe400078ec0ff */
[----:B------:R-:W-:-:S03]  /*5fc0*/  SHF.L.U32 R10, R4, 0x1f, RZ ;  /* 0x0000001f040a7819 */ /* 0x000fc600000006ff */
[----:B------:R-:W-:-:S04]  /*5fd0*/  IMAD R19, R6, 0x8, R21 ;  /* 0x0000000806137824 */ /* 0x000fc800078e0215 */
[----:B------:R-:W0:Y:S02]  /*5fe0*/  SYNCS.PHASECHK.TRANS64.TRYWAIT P1, [R19+URZ+0x1c0], R10 ;  /* 0x0001c00a130075a7 */ /* 0x000e24000802017f */
[----:B01----:R-:W-:Y:S05]  /*5ff0*/  @!P1 BRA `(.L_x_115) ;  /* 0x0000002c00009947 */ /* 0x003fea0003800000 */
.L_x_189:
[----:B0-----:R-:W-:Y:S01]  /*6000*/  PRMT R10, R14, 0x9910, RZ ;  /* 0x000099100e0a7816 */ /* 0x001fe200000000ff */
[----:B------:R0:W-:Y:S03]  /*6010*/  @!P2 SYNCS.ARRIVE.TRANS64 RZ, [R19+URZ], R11 ;  /* 0x0000000b13ffa9a7 */ /* 0x0001e6000800003f */
[----:B------:R-:W-:-:S13]  /*6020*/  ISETP.NE.AND P1, PT, R10, 0x2, PT ;  /* 0x000000020a00780c */ /* 0x000fda0003f25270 */
[----:B0-----:R-:W-:Y:S05]  /*6030*/  @P1 BRA `(.L_x_116) ;  /* 0x0000000000041947 */ /* 0x001fea0003800000 */
[----:B------:R-:W-:Y:S01]  /*6040*/  BPT.TRAP 0x1 ;  /* 0x000000040000795c */ /* 0x000fe20000300000 */
.L_x_116:
[----:B------:R-:W-:Y:S05]  /*6050*/  @P0 BRA `(.L_x_117) ;  /* 0x0000000000040947 */ /* 0x000fea0003800000 */
[----:B------:R-:W-:Y:S01]  /*6060*/  BPT.TRAP 0x1 ;  /* 0x000000040000795c */ /* 0x000fe20000300000 */
.L_x_117:
[----:B------:R-:W-:Y:S01]  /*6070*/  IMAD.SHL.U32 R10, R6, 0x800, RZ ;  /* 0x00000800060a7824 */ /* 0x000fe200078e00ff */
[----:B------:R-:W-:Y:S01]  /*6080*/  R2UR UR8, R21 ;  /* 0x00000000150872ca */ /* 0x000fe200000e0000 */
[----:B------:R-:W-:Y:S01]  /*6090*/  VIADD R22, R22, 0xffffffff ;  /* 0xffffffff16167836 */ /* 0x000fe20000000000 */
[----:B------:R-:W-:Y:S01]  /*60a0*/  R2UR UR9, R19 ;  /* 0x00000000130972ca */ /* 0x000fe200000e0000 */
[--C-:B------:R-:W-:Y:S01]  /*60b0*/  IMAD R11, R17, 0x400, R10.reuse ;  /* 0x00000400110b7824 */ /* 0x100fe200078e020a */
[----:B------:R-:W-:Y:S01]  /*60c0*/  IADD3 R10, R21, 0x1c480, R10 ;  /* 0x0001c480150a7810 */ /* 0x000fe20007ffe00a */
[----:B------:R-:W-:Y:S01]  /*60d0*/  UIADD3 UR4, UP0, UR20, 0xf0, URZ ;  /* 0x000000f014047890 */ /* 0x000fe2000ff1e03f */
[----:B------:R-:W-:Y:S01]  /*60e0*/  R2UR UR11, R16 ;  /* 0x00000000100b72ca */ /* 0x000fe200000e0000 */
[----:B------:R-:W-:Y:S01]  /*60f0*/  UIADD3 UR24, UP1, UR20, 0x1f0, URZ ;  /* 0x000001f014187890 */ /* 0x000fe2000ff3e03f */
[----:B------:R-:W-:Y:S01]  /*6100*/  R2UR UR5, R11 ;  /* 0x000000000b0572ca */ /* 0x000fe200000e0000 */
[----:B------:R-:W-:Y:S01]  /*6110*/  VIADD R6, R6, 0x1 ;  /* 0x0000000106067836 */ /* 0x000fe20000000000 */
[----:B------:R-:W-:Y:S01]  /*6120*/  R2UR UR10, R20 ;  /* 0x00000000140a72ca */ /* 0x000fe200000e0000 */
[----:B------:R-:W-:Y:S01]  /*6130*/  UIADD3.X UR25, URZ, UR21, URZ, UP1, !UPT ;  /* 0x000000153f197290 */ /* 0x000fe20008ffe43f */
[----:B------:R-:W-:Y:S01]  /*6140*/  R2UR UR12, R5 ;  /* 0x00000000050c72ca */ /* 0x000fe200000e0000 */
[----:B------:R-:W-:Y:S01]  /*6150*/  UMOV UR19, 0x30000 ;  /* 0x0003000000137882 */ /* 0x000fe20000000000 */
[----:B------:R-:W-:Y:S01]  /*6160*/  R2UR UR14, R10 ;  /* 0x000000000a0e72ca */ /* 0x000fe200000e0000 */
[----:B------:R-:W-:Y:S01]  /*6170*/  UMOV UR6, 0x0 ;  /* 0x0000000000067882 */ /* 0x000fe20000000000 */
[----:B------:R-:W-:Y:S01]  /*6180*/  R2UR UR18, R18 ;  /* 0x00000000121272ca */ /* 0x000fe200000e0000 */
[----:B------:R-:W-:Y:S01]  /*6190*/  UMOV UR7, 0x10000000 ;  /* 0x1000000000077882 */ /* 0x000fe20000000000 */
[----:B------:R-:W-:Y:S01]  /*61a0*/  ISETP.GT.AND P3, PT, R22, 0x1, PT ;  /* 0x000000011600780c */ /* 0x000fe20003f64270 */
[----:B------:R-:W-:Y:S01]  /*61b0*/  VIADD R20, R20, 0x20 ;  /* 0x0000002014147836 */ /* 0x000fe20000000000 */
[----:B------:R-:W-:Y:S01]  /*61c0*/  ISETP.NE.AND P1, PT, R6, 0x38, PT ;  /* 0x000000380600780c */ /* 0x000fe20003f25270 */
[----:B------:R-:W-:-:S02]  /*61d0*/  UIADD3 UR8, UR8, 0x480, UR5 ;  /* 0x0000048008087890 */ /* 0x000fc4000fffe005 */
[----:B------:R-:W-:Y:S01]  /*61e0*/  UIADD3.X UR5, URZ, UR21, URZ, UP0, !UPT ;  /* 0x000000153f057290 */ /* 0x000fe200087fe43f */
[----:B------:R-:W-:Y:S02]  /*61f0*/  SEL R11, RZ, 0x1, P1 ;  /* 0x00000001ff0b7807 */ /* 0x000fe40000800000 */
[----:B------:R-:W-:Y:S02]  /*6200*/  SEL R6, R6, RZ, P1 ;  /* 0x000000ff06067207 */ /* 0x000fe40000800000 */
[----:B------:R-:W-:-:S04]  /*6210*/  LOP3.LUT R4, R4, R11, RZ, 0x3c, !PT ;  /* 0x0000000b04047212 */ /* 0x000fc800078e3cff */
[----:B------:R0:W-:Y:S02]  /*6220*/  UTMALDG.3D.MULTICAST [UR8], [UR4], UR19, desc[UR6] ;  /* 0x00000608040073b4 */ /* 0x0001e40008011813 */
[----:B0-----:R-:W-:Y:S01]  /*6230*/  UMOV UR8, UR14 ;  /* 0x0000000e00087c82 */ /* 0x001fe20008000000 */
[----:B------:R-:W-:Y:S02]  /*6240*/  UMOV UR11, UR18 ;  /* 0x00000012000b7c82 */ /* 0x000fe40008000000 */
[----:B------:R0:W-:Y:S02]  /*6250*/  UTMALDG.3D [UR8], [UR24], desc[UR6] ;  /* 0x00000608180075b4 */ /* 0x0001e40008011000 */
[----:B0-----:R-:W-:Y:S05]  /*6260*/  @P3 BRA `(.L_x_118) ;  /* 0xfffffffc00403947 */ /* 0x001fea000383ffff */
.L_x_114:
[----:B------:R-:W-:Y:S05]  /*6270*/  BSYNC B1 ;  /* 0x0000000000017941 */ /* 0x000fea0003800000 */
.L_x_113:
[----:B------:R-:W-:Y:S01]  /*6280*/  LOP3.LUT P5, RZ, R15, 0xff, RZ, 0xc0, !PT ;  /* 0x000000ff0fff7812 */ /* 0x000fe200078ac0ff */
[----:B------:R-:W-:Y:S01]  /*6290*/  VIADD R13, R13, UR13 ;  /* 0x0000000d0d0d7c36 */ /* 0x000fe20008000000 */
[----:B------:R-:W-:Y:S01]  /*62a0*/  ULDC.64 UR4, c[0x0][0x650] ;  /* 0x0001940000047ab9 */ /* 0x000fe20000000a00 */
[----:B------:R-:W-:Y:S01]  /*62b0*/  IMAD.U32 R5, RZ, RZ, UR13 ;  /* 0x0000000dff057e24 */ /* 0x000fe2000f8e00ff */
[----:B------:R-:W-:Y:S01]  /*62c0*/  UISETP.GE.U32.AND UP0, UPT, UR13, 0x38, UPT ;  /* 0x000000380d00788c */ /* 0x000fe2000bf06070 */
[----:B------:R-:W-:Y:S01]  /*62d0*/  BSSY B1, `(.L_x_119) ;  /* 0x000006b000017945 */ /* 0x000fe20003800000 */
[----:B------:R-:W-:Y:S01]  /*62e0*/  ISETP.GT.U32.AND P1, PT, R13, 0x37, PT ;  /* 0x000000370d00780c */ /* 0x000fe20003f24070 */
[----:B------:R-:W-:Y:S01]  /*62f0*/  IMAD.MOV.U32 R6, RZ, RZ, -0x1 ;  /* 0xffffffffff067424 */ /* 0x000fe200078e00ff */
[----:B------:R-:W-:Y:S02]  /*6300*/  PRMT R10, RZ, 0x7610, R10 ;  /* 0x00007610ff0a7816 */ /* 0x000fe4000000000a */
[----:B------:R-:W-:-:S02]  /*6310*/  ISETP.LT.U32.AND P1, PT, R5, 0x38, P1 ;  /* 0x000000380500780c */ /* 0x000fc40000f21070 */
[----:B------:R-:W-:Y:S01]  /*6320*/  PLOP3.LUT P3, PT, PT, PT, UP0, 0x80, 0x0 ;  /* 0x000000000000781c */ /* 0x000fe20003f6f008 */
[----:B------:R-:W0:Y:S01]  /*6330*/  @P5 S2R R17, SR_CgaCtaId ;  /* 0x0000000000115919 */ /* 0x000e220000008800 */
[----:B------:R-:W-:Y:S02]  /*6340*/  @P5 MOV R4, 0x400 ;  /* 0x0000040000045802 */ /* 0x000fe40000000f00 */
[----:B------:R-:W-:Y:S02]  /*6350*/  SEL R11, RZ, 0x1, !P1 ;  /* 0x00000001ff0b7807 */ /* 0x000fe40004800000 */
[----:B------:R-:W-:Y:S02]  /*6360*/  PRMT R15, RZ, 0x7610, R15 ;  /* 0x00007610ff0f7816 */ /* 0x000fe4000000000f */
[----:B------:R-:W-:Y:S02]  /*6370*/  LOP3.LUT R12, R12, R11, RZ, 0x3c, !PT ;  /* 0x0000000b0c0c7212 */ /* 0x000fe400078e3cff */
[----:B0-----:R-:W-:-:S04]  /*6380*/  @P5 LEA R4, R17, R4, 0x18 ;  /* 0x0000000411045211 */ /* 0x001fc800078ec0ff */
[----:B------:R0:W-:Y:S01]  /*6390*/  @P5 SYNCS.ARRIVE.TRANS64.A1T0 RZ, [R4+URZ+0x3b8], RZ ;  /* 0x0003b8ff04ff59a7 */ /* 0x0001e2000810003f */
[----:B------:R-:W-:-:S04]  /*63a0*/  IADD3 R2, P5, R2, R8, RZ ;  /* 0x0000000802027210 */ /* 0x000fc80007fbe0ff */
[----:B------:R-:W-:Y:S01]  /*63b0*/  ISETP.GE.U32.AND P1, PT, R2, UR4, PT ;  /* 0x0000000402007c0c */ /* 0x000fe2000bf26070 */
[----:B------:R-:W-:Y:S01]  /*63c0*/  IMAD.X R3, R3, 0x1, R0, P5 ;  /* 0x0000000103037824 */ /* 0x000fe200028e0600 */
[----:B0-----:R-:W-:-:S04]  /*63d0*/  SHF.R.U32.HI R4, RZ, 0x3, R13 ;  /* 0x00000003ff047819 */ /* 0x001fc8000001160d */
[----:B------:R-:W-:Y:S01]  /*63e0*/  ISETP.GE.U32.AND.EX P1, PT, R3, UR5, PT, P1 ;  /* 0x0000000503007c0c */ /* 0x000fe2000bf26110 */
[----:B------:R-:W-:-:S04]  /*63f0*/  IMAD.WIDE.U32 R4, R4, 0x24924925, RZ ;  /* 0x2492492504047825 */ /* 0x000fc800078e00ff */
[----:B------:R-:W-:Y:S01]  /*6400*/  IMAD R13, R5, -0x38, R13 ;  /* 0xffffffc8050d7824 */ /* 0x000fe200078e020d */
[----:B------:R-:W-:Y:S01]  /*6410*/  @P3 LOP3.LUT R12, R12, 0x1, R5, 0x78, !PT ;  /* 0x000000010c0c3812 */ /* 0x000fe200078e7805 */
[----:B------:R-:W-:Y:S02]  /*6420*/  IMAD.MOV.U32 R4, RZ, RZ, -0x1 ;  /* 0xffffffffff047424 */ /* 0x000fe400078e00ff */
[----:B------:R-:W-:-:S04]  /*6430*/  IMAD.MOV.U32 R5, RZ, RZ, -0x1 ;  /* 0xffffffffff057424 */ /* 0x000fc800078e00ff */
[----:B------:R-:W-:Y:S05]  /*6440*/  @P1 BRA `(.L_x_120) ;  /* 0x00000004004c1947 */ /* 0x000fea0003800000 */
[----:B------:R-:W0:Y:S01]  /*6450*/  S2R R18, SR_CTAID.X ;  /* 0x0000000000127919 */ /* 0x000e220000002500 */
[----:B------:R-:W-:Y:S01]  /*6460*/  ULDC.64 UR4, c[0x0][0x628] ;  /* 0x00018a0000047ab9 */ /* 0x000fe20000000a00 */
[----:B------:R-:W1:Y:S01]  /*6470*/  LDC R19, c[0x0][0x144] ;  /* 0x00005100ff137b82 */ /* 0x000e620000000800 */
[----:B------:R-:W-:Y:S01]  /*6480*/  ISETP.NE.U32.AND P1, PT, RZ, UR4, PT ;  /* 0x00000004ff007c0c */ /* 0x000fe2000bf25070 */
[----:B------:R-:W2:Y:S01]  /*6490*/  S2R R6, SR_CTAID.Y ;  /* 0x0000000000067919 */ /* 0x000ea20000002600 */
[----:B------:R-:W-:Y:S01]  /*64a0*/  ULDC UR7, c[0x0][0x630] ;  /* 0x00018c0000077ab9 */ /* 0x000fe20000000800 */
[----:B------:R-:W-:Y:S01]  /*64b0*/  ULDC UR8, c[0x0][0x150] ;  /* 0x0000540000087ab9 */ /* 0x000fe20000000800 */
[----:B------:R-:W-:Y:S01]  /*64c0*/  ISETP.NE.AND.EX P1, PT, RZ, UR5, PT, P1 ;  /* 0x00000005ff007c0c */ /* 0x000fe2000bf25310 */
[----:B------:R-:W-:Y:S02]  /*64d0*/  IMAD.MOV.U32 R4, RZ, RZ, R2 ;  /* 0x000000ffff047224 */ /* 0x000fe400078e0002 */
[----:B------:R-:W-:Y:S01]  /*64e0*/  IMAD.MOV.U32 R5, RZ, RZ, R3 ;  /* 0x000000ffff057224 */ /* 0x000fe200078e0003 */
[----:B0-----:R-:W-:-:S09]  /*64f0*/  I2FP.F32.U32 R20, R18 ;  /* 0x0000001200147245 */ /* 0x001fd20000201000 */
[----:B------:R-:W-:Y:S05]  /*6500*/  @!P1 BRA `(.L_x_121) ;  /* 0x0000000000289947 */ /* 0x000fea0003800000 */
[----:B------:R-:W-:Y:S02]  /*6510*/  ULDC UR6, c[0x0][0x634] ;  /* 0x00018d0000067ab9 */ /* 0x000fe40000000800 */
[----:B------:R-:W-:-:S05]  /*6520*/  IADD3 R5, P1, R2, UR6, RZ ;  /* 0x0000000602057c10 */ /* 0x000fca000ff3e0ff */
[----:B------:R-:W-:-:S04]  /*6530*/  IMAD.X R21, RZ, RZ, R3, P1 ;  /* 0x000000ffff157224 */ /* 0x000fc800008e0603 */
[----:B------:R-:W-:-:S04]  /*6540*/  IMAD.WIDE.U32 R10, R21, UR4, RZ ;  /* 0x00000004150a7c25 */ /* 0x000fc8000f8e00ff */
[----:B------:R-:W-:-:S04]  /*6550*/  IMAD.WIDE.U32 R10, P1, R5, UR5, R10 ;  /* 0x00000005050a7c25 */ /* 0x000fc8000f82000a */
[----:B------:R-:W-:-:S04]  /*6560*/  IMAD.WIDE.U32 R4, R5, UR4, RZ ;  /* 0x0000000405047c25 */ /* 0x000fc8000f8e00ff */
[----:B------:R-:W-:Y:S01]  /*6570*/  IMAD.MOV.U32 R4, RZ, RZ, R11 ;  /* 0x000000ffff047224 */ /* 0x000fe200078e000b */
[----:B------:R-:W-:Y:S01]  /*6580*/  IADD3 RZ, P3, R5, R10, RZ ;  /* 0x0000000a05ff7210 */ /* 0x000fe20007f7e0ff */
[----:B------:R-:W-:-:S04]  /*6590*/  IMAD.X R5, RZ, RZ, RZ, P1 ;  /* 0x000000ffff057224 */ /* 0x000fc800008e06ff */
[----:B------:R-:W-:-:S08]  /*65a0*/  IMAD.WIDE.U32.X R4, R21, UR5, R4, P3 ;  /* 0x0000000515047c25 */ /* 0x000fd000098e0404 */
.L_x_121:
[----:B------:R-:W-:Y:S01]  /*65b0*/  FMUL R20, R20, UR8 ;  /* 0x0000000814147c20 */ /* 0x000fe20008400000 */
[--C-:B------:R-:W-:Y:S01]  /*65c0*/  SHF.R.U64 R16, R4, UR7, R5.reuse ;  /* 0x0000000704107c19 */ /* 0x100fe20008001205 */
[----:B------:R-:W-:Y:S01]  /*65d0*/  ULDC.64 UR4, c[0x0][0x620] ;  /* 0x0001880000047ab9 */ /* 0x000fe20000000a00 */
[----:B------:R-:W-:Y:S01]  /*65e0*/  SHF.R.U32.HI R4, RZ, UR7, R5 ;  /* 0x00000007ff047c19 */ /* 0x000fe20008011605 */
[----:B------:R-:W-:Y:S01]  /*65f0*/  ULDC.64 UR6, c[0x0][0x640] ;  /* 0x0001900000067ab9 */ /* 0x000fe20000000a00 */
[----:B------:R-:W-:Y:S01]  /*6600*/  IADD3 R5, P1, RZ, -R16, RZ ;  /* 0x80000010ff057210 */ /* 0x000fe20007f3e0ff */
[----:B------:R-:W0:Y:S01]  /*6610*/  F2I.U32.TRUNC.NTZ R20, R20 ;  /* 0x0000001400147305 */ /* 0x000e22000020f000 */
[----:B------:R-:W3:Y:S03]  /*6620*/  LDC R21, c[0x0][0x148] ;  /* 0x00005200ff157b82 */ /* 0x000ee60000000800 */
[----:B------:R-:W-:Y:S01]  /*6630*/  IMAD.X R4, RZ, RZ, ~R4, P1 ;  /* 0x000000ffff047224 */ /* 0x000fe200008e0e04 */
[----:B------:R-:W-:-:S03]  /*6640*/  ISETP.NE.U32.AND P1, PT, RZ, UR6, PT ;  /* 0x00000006ff007c0c */ /* 0x000fc6000bf25070 */
[----:B------:R-:W-:Y:S01]  /*6650*/  IMAD R4, R4, UR4, RZ ;  /* 0x0000000404047c24 */ /* 0x000fe2000f8e02ff */
[----:B------:R-:W-:-:S03]  /*6660*/  ISETP.NE.AND.EX P1, PT, RZ, UR7, PT, P1 ;  /* 0x00000007ff007c0c */ /* 0x000fc6000bf25310 */
[C---:B------:R-:W-:Y:S01]  /*6670*/  IMAD R11, R5.reuse, UR5, R4 ;  /* 0x00000005050b7c24 */ /* 0x040fe2000f8e0204 */
[----:B------:R-:W-:Y:S01]  /*6680*/  ULDC UR5, c[0x0][0x154] ;  /* 0x0000550000057ab9 */ /* 0x000fe20000000800 */
[----:B------:R-:W-:Y:S01]  /*6690*/  IMAD.WIDE.U32 R4, R5, UR4, R2 ;  /* 0x0000000405047c25 */ /* 0x000fe2000f8e0002 */
[----:B------:R-:W-:-:S03]  /*66a0*/  ULDC UR4, c[0x0][0x618] ;  /* 0x0001860000047ab9 */ /* 0x000fc60000000800 */
[----:B0-----:R-:W-:Y:S02]  /*66b0*/  IMAD.MOV R10, RZ, RZ, -R20 ;  /* 0x000000ffff0a7224 */ /* 0x001fe400078e0a14 */
[----:B------:R-:W-:Y:S02]  /*66c0*/  IMAD.IADD R5, R5, 0x1, R11 ;  /* 0x0000000105057824 */ /* 0x000fe400078e020b */
[----:B-1----:R-:W-:Y:S01]  /*66d0*/  IMAD R18, R19, R10, R18 ;  /* 0x0000000a13127224 */ /* 0x002fe200078e0212 */
[----:B--2---:R-:W-:Y:S02]  /*66e0*/  I2FP.F32.U32 R10, R6 ;  /* 0x00000006000a7245 */ /* 0x004fe40000201000 */
[--C-:B------:R-:W-:Y:S02]  /*66f0*/  SHF.R.U64 R19, R4, UR4, R5.reuse ;  /* 0x0000000404137c19 */ /* 0x100fe40008001205 */
[----:B------:R-:W-:Y:S01]  /*6700*/  SHF.R.U32.HI R4, RZ, UR4, R5 ;  /* 0x00000004ff047c19 */ /* 0x000fe20008011605 */
[----:B------:R-:W-:Y:S01]  /*6710*/  FMUL R10, R10, UR5 ;  /* 0x000000050a0a7c20 */ /* 0x000fe20008400000 */
[----:B------:R-:W-:-:S02]  /*6720*/  ULDC UR4, c[0x0][0x608] ;  /* 0x0001820000047ab9 */ /* 0x000fc40000000800 */
[--C-:B------:R-:W-:Y:S01]  /*6730*/  SHF.R.U64 R22, R19, UR4, R4.reuse ;  /* 0x0000000413167c19 */ /* 0x100fe20008001204 */
[----:B------:R0:W1:Y:S01]  /*6740*/  F2I.U32.TRUNC.NTZ R24, R10 ;  /* 0x0000000a00187305 */ /* 0x000062000020f000 */
[----:B------:R-:W-:Y:S01]  /*6750*/  SHF.R.U32.HI R5, RZ, UR4, R4 ;  /* 0x00000004ff057c19 */ /* 0x000fe20008011604 */
[----:B------:R-:W-:-:S03]  /*6760*/  ULDC UR4, c[0x0][0x658] ;  /* 0x0001960000047ab9 */ /* 0x000fc60000000800 */
[--C-:B------:R-:W-:Y:S02]  /*6770*/  SHF.R.U64 R20, R22, UR4, R5.reuse ;  /* 0x0000000416147c19 */ /* 0x100fe40008001205 */
[----:B------:R-:W-:-:S03]  /*6780*/  SHF.R.U32.HI R23, RZ, UR4, R5 ;  /* 0x00000004ff177c19 */ /* 0x000fc60008011605 */
[----:B------:R-:W-:Y:S02]  /*6790*/  IMAD.MOV.U32 R4, RZ, RZ, R20 ;  /* 0x000000ffff047224 */ /* 0x000fe400078e0014 */
[----:B------:R-:W-:Y:S01]  /*67a0*/  IMAD.MOV.U32 R5, RZ, RZ, R23 ;  /* 0x000000ffff057224 */ /* 0x000fe200078e0017 */
[----:B0-----:R-:W-:Y:S06]  /*67b0*/  @!P1 BRA `(.L_x_122) ;  /* 0x0000000000289947 */ /* 0x001fec0003800000 */
        /* <DEDUP_REMOVED lines=10> */
.L_x_122:
[----:B------:R-:W-:Y:S01]  /*6860*/  ULDC UR4, c[0x0][0x648] ;  /* 0x0001920000047ab9 */ /* 0x000fe20000000800 */
[----:B------:R-:W-:Y:S01]  /*6870*/  LOP3.LUT R22, R22, UR16, RZ, 0xc0, !PT ;  /* 0x0000001016167c12 */ /* 0x000fe2000f8ec0ff */
[----:B-1----:R-:W-:Y:S01]  /*6880*/  IMAD.MOV R24, RZ, RZ, -R24 ;  /* 0x000000ffff187224 */ /* 0x002fe200078e0a18 */
[----:B------:R-:W-:Y:S01]  /*6890*/  SHF.R.U64 R5, R4, UR4, R5 ;  /* 0x0000000404057c19 */ /* 0x000fe20008001205 */
[----:B------:R-:W-:Y:S01]  /*68a0*/  ULDC UR4, c[0x0][0x638] ;  /* 0x00018e0000047ab9 */ /* 0x000fe20000000800 */
[----:B------:R-:W-:Y:S01]  /*68b0*/  LOP3.LUT R19, R19, UR15, RZ, 0xc0, !PT ;  /* 0x0000000f13137c12 */ /* 0x000fe2000f8ec0ff */
[----:B---3--:R-:W-:Y:S01]  /*68c0*/  @P4 IMAD R18, R21, R24, R6 ;  /* 0x0000001815124224 */ /* 0x008fe200078e0206 */
[----:B------:R-:W-:Y:S01]  /*68d0*/  ULDC UR5, c[0x0][0x610] ;  /* 0x0001840000057ab9 */ /* 0x000fe20000000800 */
[----:B------:R-:W-:Y:S02]  /*68e0*/  IMAD.MOV R11, RZ, RZ, -R5 ;  /* 0x000000ffff0b7224 */ /* 0x000fe400078e0a05 */
[----:B------:R-:W-:-:S02]  /*68f0*/  IMAD R5, R5, UR17, R22 ;  /* 0x0000001105057c24 */ /* 0x000fc4000f8e0216 */
[----:B------:R-:W-:Y:S01]  /*6900*/  IMAD R20, R11, UR4, R20 ;  /* 0x000000040b147c24 */ /* 0x000fe2000f8e0214 */
[----:B------:R-:W-:Y:S01]  /*6910*/  ULDC UR4, c[0x0][0x600] ;  /* 0x0001800000047ab9 */ /* 0x000fe20000000800 */
[----:B------:R-:W-:Y:S02]  /*6920*/  IMAD R18, R5, UR5, R18 ;  /* 0x0000000505127c24 */ /* 0x000fe4000f8e0212 */
[----:B------:R-:W-:Y:S02]  /*6930*/  IMAD R5, R20, UR4, R19 ;  /* 0x0000000414057c24 */ /* 0x000fe4000f8e0213 */
[----:B------:R-:W-:-:S03]  /*6940*/  IMAD.MOV.U32 R10, RZ, RZ, 0x1 ;  /* 0x00000001ff0a7424 */ /* 0x000fc600078e00ff */
[----:B------:R-:W-:Y:S02]  /*6950*/  SEL R4, R5, R18, !P4 ;  /* 0x0000001205047207 */ /* 0x000fe40006000000 */
[----:B------:R-:W-:Y:S01]  /*6960*/  SEL R6, R18, R5, !P4 ;  /* 0x0000000512067207 */ /* 0x000fe20006000000 */
[----:B------:R-:W-:-:S07]  /*6970*/  IMAD.MOV.U32 R5, RZ, RZ, R16 ;  /* 0x000000ffff057224 */ /* 0x000fce00078e0010 */
.L_x_120:
[----:B------:R-:W-:Y:S05]  /*6980*/  BSYNC B1 ;  /* 0x0000000000017941 */ /* 0x000fea0003800000 */
.L_x_119:
[----:B------:R-:W-:-:S13]  /*6990*/  LOP3.LUT P1, RZ, R10, 0xff, RZ, 0xc0, !PT ;  /* 0x000000ff0aff7812 */ /* 0x000fda000782c0ff */
[----:B------:R-:W-:Y:S05]  /*69a0*/  @P1 BRA `(.L_x_123) ;  /* 0xfffffff400381947 */ /* 0x000fea000383ffff */
[----:B------:R-:W-:Y:S05]  /*69b0*/  BSYNC B0 ;  /* 0x0000000000007941 */ /* 0x000fea0003800000 */
.L_x_111:
[----:B------:R-:W-:-:S03]  /*69c0*/  UMOV UR4, 0xffffffff ;  /* 0xffffffff00047882 */ /* 0x000fc60000000000 */
[----:B------:R-:W-:Y:S05]  /*69d0*/  BRA.DIV UR4, `(.L_x_124) ;  /* 0x00000022049c7947 */ /* 0x000fea000b800000 */
[----:B------:R-:W-:-:S13]  /*69e0*/  ELECT P0, URZ, PT ;  /* 0x00000000003f782f */ /* 0x000fda0003800000 */
.L_x_192:
[----:B------:R-:W-:Y:S04]  /*69f0*/  BSSY B0, `(.L_x_125) ;  /* 0x00001ff000007945 */ /* 0x000fe80003800000 */
[----:B------:R-:W-:Y:S05]  /*6a00*/  @!P0 BRA `(.L_x_126) ;  /* 0x0000001c00f48947 */ /* 0x000fea0003800000 */
[----:B------:R-:W-:-:S04]  /*6a10*/  LOP3.LUT R7, R7, 0x2, RZ, 0xfc, !PT ;  /* 0x0000000207077812 */ /* 0x000fc800078efcff */
[----:B------:R-:W-:-:S13]  /*6a20*/  ISETP.NE.AND P0, PT, R7, 0x3, PT ;  /* 0x000000030700780c */ /* 0x000fda0003f05270 */
[----:B------:R-:W-:Y:S05]  /*6a30*/  @!P0 BRA `(.L_x_127) ;  /* 0x0000000000048947 */ /* 0x000fea0003800000 */
[----:B------:R-:W-:Y:S01]  /*6a40*/  BPT.TRAP 0x1 ;  /* 0x000000040000795c */ /* 0x000fe20000300000 */
.L_x_127:
[----:B------:R-:W0:Y:S01]  /*6a50*/  S2R R3, SR_CgaCtaId ;  /* 0x0000000000037919 */ /* 0x000e220000008800 */
[----:B------:R-:W-:Y:S02]  /*6a60*/  MOV R0, 0x400 ;  /* 0x0000040000007802 */ /* 0x000fe40000000f00 */
[----:B------:R-:W-:Y:S02]  /*6a70*/  SHF.L.U32 R2, R12, 0x1f, RZ ;  /* 0x0000001f0c027819 */ /* 0x000fe400000006ff */
[----:B0-----:R-:W-:-:S05]  /*6a80*/  LEA R0, R3, R0, 0x18 ;  /* 0x0000000003007211 */ /* 0x001fca00078ec0ff */
[----:B------:R-:W-:-:S04]  /*6a90*/  VIADD R0, R0, 0x1c0 ;  /* 0x000001c000007836 */ /* 0x000fc80000000000 */
[C---:B------:R-:W-:Y:S02]  /*6aa0*/  IMAD R5, R13.reuse, 0x8, R0 ;  /* 0x000000080d057824 */ /* 0x040fe400078e0200 */
[----:B------:R-:W-:Y:S02]  /*6ab0*/  VIADD R13, R13, 0x1 ;  /* 0x000000010d0d7836 */ /* 0x000fe40000000000 */
[----:B------:R-:W0:Y:S03]  /*6ac0*/  SYNCS.PHASECHK.TRANS64.TRYWAIT P0, [R5+URZ], R2 ;  /* 0x00000002050075a7 */ /* 0x000e26000800017f */
[----:B------:R-:W-:-:S04]  /*6ad0*/  ISETP.NE.AND P1, PT, R13, 0x38, PT ;  /* 0x000000380d00780c */ /* 0x000fc80003f25270 */
[----:B------:R-:W-:Y:S02]  /*6ae0*/  SEL R3, RZ, 0x1, P1 ;  /* 0x00000001ff037807 */ /* 0x000fe40000800000 */
[----:B------:R-:W-:Y:S02]  /*6af0*/  SEL R13, R13, RZ, P1 ;  /* 0x000000ff0d0d7207 */ /* 0x000fe40000800000 */
[----:B------:R-:W-:-:S03]  /*6b00*/  LOP3.LUT R12, R12, R3, RZ, 0x3c, !PT ;  /* 0x000000030c0c7212 */ /* 0x000fc600078e3cff */
[----:B------:R-:W-:Y:S01]  /*6b10*/  IMAD R7, R13, 0x8, R0 ;  /* 0x000000080d077824 */ /* 0x000fe200078e0200 */
[----:B------:R-:W-:Y:S01]  /*6b20*/  SHF.L.U32 R4, R12, 0x1f, RZ ;  /* 0x0000001f0c047819 */ /* 0x000fe200000006ff */
[----:B0-----:R-:W-:Y:S06]  /*6b30*/  @!P0 BRA `(.L_x_128) ;  /* 0x0000002000688947 */ /* 0x001fec0003800000 */
.L_x_193:
[----:B------:R-:W1:Y:S01]  /*6b40*/  SYNCS.PHASECHK.TRANS64.TRYWAIT P0, [R7+URZ], R4 ;  /* 0x00000004070075a7 */ /* 0x000e62000800017f */
[----:B0-----:R-:W-:-:S05]  /*6b50*/  VIADD R2, R13, 0x1 ;  /* 0x000000010d027836 */ /* 0x001fca0000000000 */
[----:B------:R-:W-:-:S04]  /*6b60*/  ISETP.NE.AND P1, PT, R2, 0x38, PT ;  /* 0x000000380200780c */ /* 0x000fc80003f25270 */
[----:B------:R-:W-:Y:S02]  /*6b70*/  SEL R3, RZ, 0x1, P1 ;  /* 0x00000001ff037807 */ /* 0x000fe40000800000 */
[----:B------:R-:W-:Y:S02]  /*6b80*/  SEL R9, R2, RZ, P1 ;  /* 0x000000ff02097207 */ /* 0x000fe40000800000 */
[----:B------:R-:W-:-:S03]  /*6b90*/  LOP3.LUT R12, R12, R3, RZ, 0x3c, !PT ;  /* 0x000000030c0c7212 */ /* 0x000fc600078e3cff */
[----:B------:R-:W-:Y:S01]  /*6ba0*/  IMAD R6, R9, 0x8, R0 ;  /* 0x0000000809067824 */ /* 0x000fe200078e0200 */
[----:B------:R-:W-:Y:S01]  /*6bb0*/  SHF.L.U32 R5, R12, 0x1f, RZ ;  /* 0x0000001f0c057819 */ /* 0x000fe200000006ff */
[----:B-1----:R-:W-:Y:S06]  /*6bc0*/  @!P0 BRA `(.L_x_129) ;  /* 0x0000002000588947 */ /* 0x002fec0003800000 */
.L_x_194:
[----:B------:R-:W1:Y:S01]  /*6bd0*/  SYNCS.PHASECHK.TRANS64.TRYWAIT P0, [R6+URZ], R5 ;  /* 0x00000005060075a7 */ /* 0x000e62000800017f */
[----:B------:R-:W-:-:S05]  /*6be0*/  VIADD R2, R9, 0x1 ;  /* 0x0000000109027836 */ /* 0x000fca0000000000 */
[----:B------:R-:W-:-:S04]  /*6bf0*/  ISETP.NE.AND P1, PT, R2, 0x38, PT ;  /* 0x000000380200780c */ /* 0x000fc80003f25270 */
[----:B------:R-:W-:Y:S02]  /*6c00*/  SEL R3, RZ, 0x1, P1 ;  /* 0x00000001ff037807 */ /* 0x000fe40000800000 */
[----:B0-----:R-:W-:Y:S02]  /*6c10*/  SEL R7, R2, RZ, P1 ;  /* 0x000000ff02077207 */ /* 0x001fe40000800000 */
[----:B------:R-:W-:-:S03]  /*6c20*/  LOP3.LUT R12, R12, R3, RZ, 0x3c, !PT ;  /* 0x000000030c0c7212 */ /* 0x000fc600078e3cff */
[----:B------:R-:W-:Y:S01]  /*6c30*/  IMAD R9, R7, 0x8, R0 ;  /* 0x0000000807097824 */ /* 0x000fe200078e0200 */
[----:B------:R-:W-:Y:S01]  /*6c40*/  SHF.L.U32 R4, R12, 0x1f, RZ ;  /* 0x0000001f0c047819 */ /* 0x000fe200000006ff */
[----:B-1----:R-:W-:Y:S06]  /*6c50*/  @!P0 BRA `(.L_x_130) ;  /* 0x0000002000488947 */ /* 0x002fec0003800000 */
.L_x_195:
[----:B------:R-:W1:Y:S01]  /*6c60*/  SYNCS.PHASECHK.TRANS64.TRYWAIT P0, [R9+URZ], R4 ;  /* 0x00000004090075a7 */ /* 0x000e62000800017f */
[----:B------:R-:W-:-:S05]  /*6c70*/  VIADD R2, R7, 0x1 ;  /* 0x0000000107027836 */ /* 0x000fca0000000000 */
[----:B------:R-:W-:-:S04]  /*6c80*/  ISETP.NE.AND P1, PT, R2, 0x38, PT ;  /* 0x000000380200780c */ /* 0x000fc80003f25270 */
[----:B------:R-:W-:Y:S02]  /*6c90*/  SEL R3, RZ, 0x1, P1 ;  /* 0x00000001ff037807 */ /* 0x000fe40000800000 */
[----:B------:R-:W-:Y:S02]  /*6ca0*/  SEL R7, R2, RZ, P1 ;  /* 0x000000ff02077207 */ /* 0x000fe40000800000 */
[----:B------:R-:W-:-:S03]  /*6cb0*/  LOP3.LUT R12, R12, R3, RZ, 0x3c, !PT ;  /* 0x000000030c0c7212 */ /* 0x000fc600078e3cff */
[----:B0-----:R-:W-:Y:S01]  /*6cc0*/  IMAD R6, R7, 0x8, R0 ;  /* 0x0000000807067824 */ /* 0x001fe200078e0200 */
[----:B------:R-:W-:Y:S01]  /*6cd0*/  SHF.L.U32 R5, R12, 0x1f, RZ ;  /* 0x0000001f0c057819 */ /* 0x000fe200000006ff */
[----:B-1----:R-:W-:Y:S06]  /*6ce0*/  @!P0 BRA `(.L_x_131) ;  /* 0x0000002000388947 */ /* 0x002fec0003800000 */
.L_x_196:
        /* <DEDUP_REMOVED lines=9> */
.L_x_197:
        /* <DEDUP_REMOVED lines=9> */
.L_x_198:
        /* <DEDUP_REMOVED lines=9> */
.L_x_199:
        /* <DEDUP_REMOVED lines=9> */
.L_x_200:
        /* <DEDUP_REMOVED lines=9> */
.L_x_201:
        /* <DEDUP_REMOVED lines=9> */
.L_x_202:
        /* <DEDUP_REMOVED lines=9> */
.L_x_203:
        /* <DEDUP_REMOVED lines=9> */
.L_x_204:
        /* <DEDUP_REMOVED lines=9> */
.L_x_205:
        /* <DEDUP_REMOVED lines=9> */
.L_x_206:
        /* <DEDUP_REMOVED lines=9> */
.L_x_207:
        /* <DEDUP_REMOVED lines=9> */
.L_x_208:
        /* <DEDUP_REMOVED lines=9> */
.L_x_209:
        /* <DEDUP_REMOVED lines=9> */
.L_x_210:
        /* <DEDUP_REMOVED lines=9> */
.L_x_211:
        /* <DEDUP_REMOVED lines=9> */
.L_x_212:
        /* <DEDUP_REMOVED lines=9> */
.L_x_213:
        /* <DEDUP_REMOVED lines=9> */
.L_x_214:
        /* <DEDUP_REMOVED lines=9> */
.L_x_215:
        /* <DEDUP_REMOVED lines=9> */
.L_x_216:
        /* <DEDUP_REMOVED lines=9> */
.L_x_217:
        /* <DEDUP_REMOVED lines=9> */
.L_x_218:
        /* <DEDUP_REMOVED lines=9> */
.L_x_219:
        /* <DEDUP_REMOVED lines=9> */
.L_x_220:
        /* <DEDUP_REMOVED lines=9> */
.L_x_221:
        /* <DEDUP_REMOVED lines=9> */
.L_x_222:
        /* <DEDUP_REMOVED lines=9> */
.L_x_223:
        /* <DEDUP_REMOVED lines=9> */
.L_x_224:
        /* <DEDUP_REMOVED lines=9> */
.L_x_225:
        /* <DEDUP_REMOVED lines=9> */
.L_x_226:
        /* <DEDUP_REMOVED lines=9> */
.L_x_227:
        /* <DEDUP_REMOVED lines=9> */
.L_x_228:
        /* <DEDUP_REMOVED lines=9> */
.L_x_229:
        /* <DEDUP_REMOVED lines=9> */
.L_x_230:
        /* <DEDUP_REMOVED lines=9> */
.L_x_231:
        /* <DEDUP_REMOVED lines=9> */
.L_x_232:
        /* <DEDUP_REMOVED lines=9> */
.L_x_233:
        /* <DEDUP_REMOVED lines=9> */
.L_x_234:
        /* <DEDUP_REMOVED lines=9> */
.L_x_235:
        /* <DEDUP_REMOVED lines=9> */
.L_x_236:
        /* <DEDUP_REMOVED lines=9> */
.L_x_237:
        /* <DEDUP_REMOVED lines=9> */
.L_x_238:
        /* <DEDUP_REMOVED lines=9> */
.L_x_239:
        /* <DEDUP_REMOVED lines=9> */
.L_x_240:
        /* <DEDUP_REMOVED lines=9> */
.L_x_241:
        /* <DEDUP_REMOVED lines=9> */
.L_x_242:
        /* <DEDUP_REMOVED lines=9> */
.L_x_243:
        /* <DEDUP_REMOVED lines=9> */
.L_x_244:
        /* <DEDUP_REMOVED lines=9> */
.L_x_245:
        /* <DEDUP_REMOVED lines=9> */
.L_x_246:
[----:B------:R-:W1:Y:S01]  /*8910*/  SYNCS.PHASECHK.TRANS64.TRYWAIT P0, [R6+URZ], R5 ;  /* 0x00000005060075a7 */ /* 0x000e62000800017f */
[----:B------:R-:W-:-:S05]  /*8920*/  VIADD R2, R7, 0x1 ;  /* 0x0000000107027836 */ /* 0x000fca0000000000 */
[----:B------:R-:W-:-:S04]  /*8930*/  ISETP.NE.AND P1, PT, R2, 0x38, PT ;  /* 0x000000380200780c */ /* 0x000fc80003f25270 */
[----:B0-----:R-:W-:Y:S02]  /*8940*/  SEL R4, RZ, 0x1, P1 ;  /* 0x00000001ff047807 */ /* 0x001fe40000800000 */
[----:B------:R-:W-:Y:S02]  /*8950*/  SEL R3, R2, RZ, P1 ;  /* 0x000000ff02037207 */ /* 0x000fe40000800000 */
[----:B------:R-:W-:Y:S01]  /*8960*/  LOP3.LUT R4, R11, R4, RZ, 0x3c, !PT ;  /* 0x000000040b047212 */ /* 0x000fe200078e3cff */
[----:B-1----:R-:W-:Y:S06]  /*8970*/  @!P0 BRA `(.L_x_182) ;  /* 0x0000001400108947 */ /* 0x002fec0003800000 */
.L_x_247:
[----:B------:R-:W-:Y:S01]  /*8980*/  IMAD R3, R3, 0x8, R0 ;  /* 0x0000000803037824 */ /* 0x000fe200078e0200 */
[----:B------:R-:W-:-:S07]  /*8990*/  SHF.L.U32 R0, R4, 0x1f, RZ ;  /* 0x0000001f04007819 */ /* 0x000fce00000006ff */
.L_x_183:
[----:B-1----:R1:W2:Y:S02]  /*89a0*/  SYNCS.PHASECHK.TRANS64.TRYWAIT P0, [R3+URZ], R0 ;  /* 0x00000000030075a7 */ /* 0x0022a4000800017f */
[----:B--2---:R-:W-:Y:S05]  /*89b0*/  @!P0 NANOSLEEP.SYNCS 0x989680 ;  /* 0x009896800000895d */ /* 0x004fea0003900000 */
[----:B------:R-:W2:Y:S02]  /*89c0*/  @!P0 SYNCS.PHASECHK.TRANS64 P0, [R3+URZ], R0 ;  /* 0x00000000030085a7 */ /* 0x000ea4000800007f */
[----:B--2---:R-:W-:Y:S05]  /*89d0*/  @!P0 BRA `(.L_x_183) ;  /* 0xfffffffc00f08947 */ /* 0x004fea000383ffff */
.L_x_126:
[----:B------:R-:W-:Y:S05]  /*89e0*/  BSYNC B0 ;  /* 0x0000000000007941 */ /* 0x000fea0003800000 */
.L_x_125:
[----:B------:R-:W-:Y:S05]  /*89f0*/  EXIT ;  /* 0x000000000000794d */ /* 0x000fea0003800000 */
.L_x_20:
[----:B0-----:R-:W-:-:S04]  /*8a00*/  IMAD.U32 R15, RZ, RZ, UR15 ;  /* 0x0000000fff0f7e24 */ /* 0x001fc8000f8e00ff */
[----:B------:R0:W1:Y:S03]  /*8a10*/  SYNCS.PHASECHK.TRANS64.TRYWAIT P1, [R15+URZ+-0x8], R14 ;  /* 0xfffff80e0f0075a7 */ /* 0x000066000802017f */
[----:B-1----:R-:W-:Y:S05]  /*8a20*/  @!P1 NANOSLEEP.SYNCS 0x989680 ;  /* 0x009896800000995d */ /* 0x002fea0003900000 */
[----:B------:R-:W1:Y:S02]  /*8a30*/  @!P1 SYNCS.PHASECHK.TRANS64 P1, [R15+URZ+-0x8], R14 ;  /* 0xfffff80e0f0095a7 */ /* 0x000e64000802007f */
[----:B-1----:R-:W-:Y:S05]  /*8a40*/  @!P1 BRA `(.L_x_20) ;  /* 0xfffffffc00ec9947 */ /* 0x002fea000383ffff */
[----:B------:R-:W-:Y:S05]  /*8a50*/  BRA `(.L_x_184) ;  /* 0xffffff9000b87947 */ /* 0x000fea000383ffff */
.L_x_25:
[----:B-1----:R-:W-:-:S04]  /*8a60*/  IMAD.U32 R15, RZ, RZ, UR6 ;  /* 0x00000006ff0f7e24 */ /* 0x002fc8000f8e00ff */
[----:B------:R1:W3:Y:S03]  /*8a70*/  SYNCS.PHASECHK.TRANS64.TRYWAIT P1, [R15+URZ], R14 ;  /* 0x0000000e0f0075a7 */ /* 0x0002e6000802017f */
[----:B---3--:R-:W-:Y:S05]  /*8a80*/  @!P1 NANOSLEEP.SYNCS 0x989680 ;  /* 0x009896800000995d */ /* 0x008fea0003900000 */
[----:B------:R-:W3:Y:S02]  /*8a90*/  @!P1 SYNCS.PHASECHK.TRANS64 P1, [R15+URZ], R14 ;  /* 0x0000000e0f0095a7 */ /* 0x000ee4000802007f */
[----:B---3--:R-:W-:Y:S05]  /*8aa0*/  @!P1 BRA `(.L_x_25) ;  /* 0xfffffffc00ec9947 */ /* 0x008fea000383ffff */
[----:B------:R-:W-:Y:S05]  /*8ab0*/  BRA `(.L_x_24) ;  /* 0xffffff9400647947 */ /* 0x000fea000383ffff */
.L_x_31:
[----:B-1----:R-:W-:-:S04]  /*8ac0*/  IMAD.U32 R19, RZ, RZ, UR9 ;  /* 0x00000009ff137e24 */ /* 0x002fc8000f8e00ff */
[----:B------:R1:W3:Y:S03]  /*8ad0*/  SYNCS.PHASECHK.TRANS64.TRYWAIT P1, [R19+URZ], R18 ;  /* 0x00000012130075a7 */ /* 0x0002e6000802017f */
[----:B---3--:R-:W-:Y:S05]  /*8ae0*/  @!P1 NANOSLEEP.SYNCS 0x989680 ;  /* 0x009896800000995d */ /* 0x008fea0003900000 */
[----:B------:R-:W3:Y:S02]  /*8af0*/  @!P1 SYNCS.PHASECHK.TRANS64 P1, [R19+URZ], R18 ;  /* 0x00000012130095a7 */ /* 0x000ee4000802007f */
[----:B---3--:R-:W-:Y:S05]  /*8b00*/  @!P1 BRA `(.L_x_31) ;  /* 0xfffffffc00ec9947 */ /* 0x008fea000383ffff */
[----:B------:R-:W-:Y:S05]  /*8b10*/  BRA `(.L_x_30) ;  /* 0xffffff9800a87947 */ /* 0x000fea000383ffff */
.L_x_39:
[----:B01----:R-:W-:-:S04]  /*8b20*/  IMAD.U32 R15, RZ, RZ, UR15 ;  /* 0x0000000fff0f7e24 */ /* 0x003fc8000f8e00ff */
[----:B------:R0:W1:Y:S03]  /*8b30*/  SYNCS.PHASECHK.TRANS64.TRYWAIT P1, [R15+URZ+0x8], R14 ;  /* 0x0000080e0f0075a7 */ /* 0x000066000802017f */
[----:B-1----:R-:W-:Y:S05]  /*8b40*/  @!P1 NANOSLEEP.SYNCS 0x989680 ;  /* 0x009896800000995d */ /* 0x002fea0003900000 */
[----:B------:R-:W1:Y:S02]  /*8b50*/  @!P1 SYNCS.PHASECHK.TRANS64 P1, [R15+URZ+0x8], R14 ;  /* 0x0000080e0f0095a7 */ /* 0x000e64000802007f */
[----:B-1----:R-:W-:Y:S05]  /*8b60*/  @!P1 BRA `(.L_x_39) ;  /* 0xfffffffc00ec9947 */ /* 0x002fea000383ffff */
[----:B------:R-:W-:Y:S05]  /*8b70*/  BRA `(.L_x_185) ;  /* 0xffffffa000d87947 */ /* 0x000fea000383ffff */
.L_x_112:
[----:B------:R-:W-:Y:S01]  /*8b80*/  BSSY B1, `(.L_x_186) ;  /* 0x0000006000017945 */ /* 0x000fe20003800000 */
[----:B------:R-:W-:-:S07]  /*8b90*/  IMAD.MOV.U32 R10, RZ, RZ, -0x1 ;  /* 0xffffffffff0a7424 */ /* 0x000fce00078e00ff */
[----:B------:R-:W-:Y:S05]  /*8ba0*/  WARPSYNC.COLLECTIVE R10, `(.L_x_187) ;  /* 0x000000000a0c7348 */ /* 0x000fea0003c00000 */
[----:B------:R-:W-:Y:S02]  /*8bb0*/  ELECT P1, UR62, PT ;  /* 0x00000000003e782f */ /* 0x000fe40003820000 */
[----:B------:R-:W-:Y:S01]  /*8bc0*/  MOV R10, UR62 ;  /* 0x0000003e000a7c02 */ /* 0x000fe20008000f00 */
[----:B------:R-:W-:Y:S10]  /*8bd0*/  ENDCOLLECTIVE ;  /* 0x000000000000791b */ /* 0x000ff40003800000 */
.L_x_187:
[----:B------:R-:W-:Y:S05]  /*8be0*/  BSYNC B1 ;  /* 0x0000000000017941 */ /* 0x000fea0003800000 */
.L_x_186:
[----:B------:R-:W-:Y:S05]  /*8bf0*/  BRA `(.L_x_188) ;  /* 0xffffffd000b07947 */ /* 0x000fea000383ffff */
.L_x_115:
[----:B0-----:R0:W1:Y:S02]  /*8c00*/  SYNCS.PHASECHK.TRANS64.TRYWAIT P1, [R19+URZ+0x1c0], R10 ;  /* 0x0001c00a130075a7 */ /* 0x001064000802017f */
[----:B-1----:R-:W-:Y:S05]  /*8c10*/  @!P1 NANOSLEEP.SYNCS 0x989680 ;  /* 0x009896800000995d */ /* 0x002fea0003900000 */
[----:B------:R-:W1:Y:S02]  /*8c20*/  @!P1 SYNCS.PHASECHK.TRANS64 P1, [R19+URZ+0x1c0], R10 ;  /* 0x0001c00a130095a7 */ /* 0x000e64000802007f */
[----:B-1----:R-:W-:Y:S05]  /*8c30*/  @!P1 BRA `(.L_x_115) ;  /* 0xfffffffc00f09947 */ /* 0x002fea000383ffff */
[----:B------:R-:W-:Y:S05]  /*8c40*/  BRA `(.L_x_189) ;  /* 0xffffffd000ec7947 */ /* 0x000fea000383ffff */
.L_x_124:
[----:B------:R-:W-:Y:S01]  /*8c50*/  BSSY B0, `(.L_x_190) ;  /* 0x0000006000007945 */ /* 0x000fe20003800000 */
[----:B------:R-:W-:-:S07]  /*8c60*/  IMAD.MOV.U32 R10, RZ, RZ, -0x1 ;  /* 0xffffffffff0a7424 */ /* 0x000fce00078e00ff */
[----:B------:R-:W-:Y:S05]  /*8c70*/  WARPSYNC.COLLECTIVE R10, `(.L_x_191) ;  /* 0x000000000a0c7348 */ /* 0x000fea0003c00000 */
[----:B------:R-:W-:Y:S02]  /*8c80*/  ELECT P1, UR62, PT ;  /* 0x00000000003e782f */ /* 0x000fe40003820000 */
[----:B------:R-:W-:Y:S01]  /*8c90*/  MOV R10, UR62 ;  /* 0x0000003e000a7c02 */ /* 0x000fe20008000f00 */
[----:B------:R-:W-:Y:S10]  /*8ca0*/  ENDCOLLECTIVE ;  /* 0x000000000000791b */ /* 0x000ff40003800000 */
.L_x_191:
[----:B------:R-:W-:Y:S05]  /*8cb0*/  BSYNC B0 ;  /* 0x0000000000007941 */ /* 0x000fea0003800000 */
.L_x_190:
[----:B------:R-:W-:Y:S01]  /*8cc0*/  PLOP3.LUT P0, PT, P1, PT, PT, 0x80, 0x0 ;  /* 0x000000000000781c */ /* 0x000fe20000f0f070 */
[----:B------:R-:W-:-:S12]  /*8cd0*/  BRA `(.L_x_192) ;  /* 0xffffffdc00447947 */ /* 0x000fd8000383ffff */
.L_x_128:
[----:B0-----:R0:W1:Y:S02]  /*8ce0*/  SYNCS.PHASECHK.TRANS64.TRYWAIT P0, [R5+URZ], R2 ;  /* 0x00000002050075a7 */ /* 0x001064000800017f */
[----:B-1----:R-:W-:Y:S05]  /*8cf0*/  @!P0 NANOSLEEP.SYNCS 0x989680 ;  /* 0x009896800000895d */ /* 0x002fea0003900000 */
[----:B------:R-:W1:Y:S02]  /*8d00*/  @!P0 SYNCS.PHASECHK.TRANS64 P0, [R5+URZ], R2 ;  /* 0x00000002050085a7 */ /* 0x000e64000800007f */
[----:B-1----:R-:W-:Y:S05]  /*8d10*/  @!P0 BRA `(.L_x_128) ;  /* 0xfffffffc00f08947 */ /* 0x002fea000383ffff */
[----:B------:R-:W-:Y:S05]  /*8d20*/  BRA `(.L_x_193) ;  /* 0xffffffdc00847947 */ /* 0x000fea000383ffff */
.L_x_129:
[----:B0-----:R0:W1:Y:S02]  /*8d30*/  SYNCS.PHASECHK.TRANS64.TRYWAIT P0, [R7+URZ], R4 ;  /* 0x00000004070075a7 */ /* 0x001064000800017f */
[----:B-1----:R-:W-:Y:S05]  /*8d40*/  @!P0 NANOSLEEP.SYNCS 0x989680 ;  /* 0x009896800000895d */ /* 0x002fea0003900000 */
[----:B------:R-:W1:Y:S02]  /*8d50*/  @!P0 SYNCS.PHASECHK.TRANS64 P0, [R7+URZ], R4 ;  /* 0x00000004070085a7 */ /* 0x000e64000800007f */
[----:B-1----:R-:W-:Y:S05]  /*8d60*/  @!P0 BRA `(.L_x_129) ;  /* 0xfffffffc00f08947 */ /* 0x002fea000383ffff */
[----:B------:R-:W-:Y:S05]  /*8d70*/  BRA `(.L_x_194) ;  /* 0xffffffdc00947947 */ /* 0x000fea000383ffff */
.L_x_130:
[----:B0-----:R0:W1:Y:S02]  /*8d80*/  SYNCS.PHASECHK.TRANS64.TRYWAIT P0, [R6+URZ], R5 ;  /* 0x00000005060075a7 */ /* 0x001064000800017f */
[----:B-1----:R-:W-:Y:S05]  /*8d90*/  @!P0 NANOSLEEP.SYNCS 0x989680 ;  /* 0x009896800000895d */ /* 0x002fea0003900000 */
[----:B------:R-:W1:Y:S02]  /*8da0*/  @!P0 SYNCS.PHASECHK.TRANS64 P0, [R6+URZ], R5 ;  /* 0x00000005060085a7 */ /* 0x000e64000800007f */
[----:B-1----:R-:W-:Y:S05]  /*8db0*/  @!P0 BRA `(.L_x_130) ;  /* 0xfffffffc00f08947 */ /* 0x002fea000383ffff */
[----:B------:R-:W-:Y:S05]  /*8dc0*/  BRA `(.L_x_195) ;  /* 0xffffffdc00a47947 */ /* 0x000fea000383ffff */
.L_x_131:
[----:B0-----:R0:W1:Y:S02]  /*8dd0*/  SYNCS.PHASECHK.TRANS64.TRYWAIT P0, [R9+URZ], R4 ;  /* 0x00000004090075a7 */ /* 0x001064000800017f */
[----:B-1----:R-:W-:Y:S05]  /*8de0*/  @!P0 NANOSLEEP.SYNCS 0x989680 ;  /* 0x009896800000895d */ /* 0x002fea0003900000 */
[----:B------:R-:W1:Y:S02]  /*8df0*/  @!P0 SYNCS.PHASECHK.TRANS64 P0, [R9+URZ], R4 ;  /* 0x00000004090085a7 */ /* 0x000e64000800007f */
[----:B-1----:R-:W-:Y:S05]  /*8e00*/  @!P0 BRA `(.L_x_131) ;  /* 0xfffffffc00f08947 */ /* 0x002fea000383ffff */
[----:B------:R-:W-:Y:S05]  /*8e10*/  BRA `(.L_x_196) ;  /* 0xffffffdc00b47947 */ /* 0x000fea000383ffff */
.L_x_132:
[----:B0-----:R0:W1:Y:S02]  /*8e20*/  SYNCS.PHASECHK.TRANS64.TRYWAIT P0, [R6+URZ], R5 ;  /* 0x00000005060075a7 */ /* 0x001064000800017f */
[----:B-1----:R-:W-:Y:S05]  /*8e30*/  @!P0 NANOSLEEP.SYNCS 0x989680 ;  /* 0x009896800000895d */ /* 0x002fea0003900000 */
[----:B------:R-:W1:Y:S02]  /*8e40*/  @!P0 SYNCS.PHASECHK.TRANS64 P0, [R6+URZ], R5 ;  /* 0x00000005060085a7 */ /* 0x000e64000800007f */
[----:B-1----:R-:W-:Y:S05]  /*8e50*/  @!P0 BRA `(.L_x_132) ;  /* 0xfffffffc00f08947 */ /* 0x002fea000383ffff */
[----:B------:R-:W-:Y:S05]  /*8e60*/  BRA `(.L_x_197) ;  /* 0xffffffdc00c47947 */ /* 0x000fea000383ffff */
.L_x_133:
[----:B0-----:R0:W1:Y:S02]  /*8e70*/  SYNCS.PHASECHK.TRANS64.TRYWAIT P0, [R9+URZ], R4 ;  /* 0x00000004090075a7 */ /* 0x001064000800017f */
[----:B-1----:R-:W-:Y:S05]  /*8e80*/  @!P0 NANOSLEEP.SYNCS 0x989680 ;  /* 0x009896800000895d */ /* 0x002fea0003900000 */
[----:B------:R-:W1:Y:S02]  /*8e90*/  @!P0 SYNCS.PHASECHK.TRANS64 P0, [R9+URZ], R4 ;  /* 0x00000004090085a7 */ /* 0x000e64000800007f */
[----:B-1----:R-:W-:Y:S05]  /*8ea0*/  @!P0 BRA `(.L_x_133) ;  /* 0xfffffffc00f08947 */ /* 0x002fea000383ffff */
[----:B------:R-:W-:Y:S05]  /*8eb0*/  BRA `(.L_x_198) ;  /* 0xffffffdc00d47947 */ /* 0x000fea000383ffff */
.L_x_134:
[----:B0-----:R0:W1:Y:S02]  /*8ec0*/  SYNCS.PHASECHK.TRANS64.TRYWAIT P0, [R6+URZ], R5 ;  /* 0x00000005060075a7 */ /* 0x001064000800017f */
[----:B-1----:R-:W-:Y:S05]  /*8ed0*/  @!P0 NANOSLEEP.SYNCS 0x989680 ;  /* 0x009896800000895d */ /* 0x002fea0003900000 */
[----:B------:R-:W1:Y:S02]  /*8ee0*/  @!P0 SYNCS.PHASECHK.TRANS64 P0, [R6+URZ], R5 ;  /* 0x00000005060085a7 */ /* 0x000e64000800007f */
[----:B-1----:R-:W-:Y:S05]  /*8ef0*/  @!P0 BRA `(.L_x_134) ;  /* 0xfffffffc00f08947 */ /* 0x002fea000383ffff */
[----:B------:R-:W-:Y:S05]  /*8f00*/  BRA `(.L_x_199) ;  /* 0xffffffdc00e47947 */ /* 0x000fea000383ffff */
.L_x_135:
[----:B0-----:R0:W1:Y:S02]  /*8f10*/  SYNCS.PHASECHK.TRANS64.TRYWAIT P0, [R9+URZ], R4 ;  /* 0x00000004090075a7 */ /* 0x001064000800017f */
[----:B-1----:R-:W-:Y:S05]  /*8f20*/  @!P0 NANOSLEEP.SYNCS 0x989680 ;  /* 0x009896800000895d */ /* 0x002fea0003900000 */
[----:B------:R-:W1:Y:S02]  /*8f30*/  @!P0 SYNCS.PHASECHK.TRANS64 P0, [R9+URZ], R4 ;  /* 0x00000004090085a7 */ /* 0x000e64000800007f */
[----:B-1----:R-:W-:Y:S05]  /*8f40*/  @!P0 BRA `(.L_x_135) ;  /* 0xfffffffc00f08947 */ /* 0x002fea000383ffff */
[----:B------:R-:W-:Y:S05]  /*8f50*/  BRA `(.L_x_200) ;  /* 0xffffffdc00f47947 */ /* 0x000fea000383ffff */
.L_x_136:
[----:B0-----:R0:W1:Y:S02]  /*8f60*/  SYNCS.PHASECHK.TRANS64.TRYWAIT P0, [R6+URZ], R5 ;  /* 0x00000005060075a7 */ /* 0x001064000800017f */
[----:B-1----:R-:W-:Y:S05]  /*8f70*/  @!P0 NANOSLEEP.SYNCS 0x989680 ;  /* 0x009896800000895d */ /* 0x002fea0003900000 */
[----:B------:R-:W1:Y:S02]  /*8f80*/  @!P0 SYNCS.PHASECHK.TRANS64 P0, [R6+URZ], R5 ;  /* 0x00000005060085a7 */ /* 0x000e64000800007f */
[----:B-1----:R-:W-:Y:S05]  /*8f90*/  @!P0 BRA `(.L_x_136) ;  /* 0xfffffffc00f08947 */ /* 0x002fea000383ffff */
[----:B------:R-:W-:Y:S05]  /*8fa0*/  BRA `(.L_x_201) ;  /* 0xffffffe000047947 */ /* 0x000fea000383ffff */
.L_x_137:
[----:B0-----:R0:W1:Y:S02]  /*8fb0*/  SYNCS.PHASECHK.TRANS64.TRYWAIT P0, [R9+URZ], R4 ;  /* 0x00000004090075a7 */ /* 0x001064000800017f */
[----:B-1----:R-:W-:Y:S05]  /*8fc0*/  @!P0 NANOSLEEP.SYNCS 0x989680 ;  /* 0x009896800000895d */ /* 0x002fea0003900000 */
[----:B------:R-:W1:Y:S02]  /*8fd0*/  @!P0 SYNCS.PHASECHK.TRANS64 P0, [R9+URZ], R4 ;  /* 0x00000004090085a7 */ /* 0x000e64000800007f */
[----:B-1----:R-:W-:Y:S05]  /*8fe0*/  @!P0 BRA `(.L_x_137) ;  /* 0xfffffffc00f08947 */ /* 0x002fea000383ffff */
[----:B------:R-:W-:Y:S05]  /*8ff0*/  BRA `(.L_x_202) ;  /* 0xffffffe000147947 */ /* 0x000fea000383ffff */
.L_x_138:
[----:B0-----:R0:W1:Y:S02]  /*9000*/  SYNCS.PHASECHK.TRANS64.TRYWAIT P0, [R6+URZ], R5 ;  /* 0x00000005060075a7 */ /* 0x001064000800017f */
[----:B-1----:R-:W-:Y:S05]  /*9010*/  @!P0 NANOSLEEP.SYNCS 0x989680 ;  /* 0x009896800000895d */ /* 0x002fea0003900000 */
[----:B------:R-:W1:Y:S02]  /*9020*/  @!P0 SYNCS.PHASECHK.TRANS64 P0, [R6+URZ], R5 ;  /* 0x00000005060085a7 */ /* 0x000e64000800007f */
[----:B-1----:R-:W-:Y:S05]  /*9030*/  @!P0 BRA `(.L_x_138) ;  /* 0xfffffffc00f08947 */ /* 0x002fea000383ffff */
[----:B------:R-:W-:Y:S05]  /*9040*/  BRA `(.L_x_203) ;  /* 0xffffffe000247947 */ /* 0x000fea000383ffff */
.L_x_139:
[----:B0-----:R0:W1:Y:S02]  /*9050*/  SYNCS.PHASECHK.TRANS64.TRYWAIT P0, [R9+URZ], R4 ;  /* 0x00000004090075a7 */ /* 0x001064000800017f */
[----:B-1----:R-:W-:Y:S05]  /*9060*/  @!P0 NANOSLEEP.SYNCS 0x989680 ;  /* 0x009896800000895d */ /* 0x002fea0003900000 */
[----:B------:R-:W1:Y:S02]  /*9070*/  @!P0 SYNCS.PHASECHK.TRANS64 P0, [R9+URZ], R4 ;  /* 0x00000004090085a7 */ /* 0x000e64000800007f */
[----:B-1----:R-:W-:Y:S05]  /*9080*/  @!P0 BRA `(.L_x_139) ;  /* 0xfffffffc00f08947 */ /* 0x002fea000383ffff */
[----:B------:R-:W-:Y:S05]  /*9090*/  BRA `(.L_x_204) ;  /* 0xffffffe000347947 */ /* 0x000fea000383ffff */
.L_x_140:
[----:B0-----:R0:W1:Y:S02]  /*90a0*/  SYNCS.PHASECHK.TRANS64.TRYWAIT P0, [R6+URZ], R5 ;  /* 0x00000005060075a7 */ /* 0x001064000800017f */
[----:B-1----:R-:W-:Y:S05]  /*90b0*/  @!P0 NANOSLEEP.SYNCS 0x989680 ;  /* 0x009896800000895d */ /* 0x002fea0003900000 */
[----:B------:R-:W1:Y:S02]  /*90c0*/  @!P0 SYNCS.PHASECHK.TRANS64 P0, [R6+URZ], R5 ;  /* 0x00000005060085a7 */ /* 0x000e64000800007f */
[----:B-1----:R-:W-:Y:S05]  /*90d0*/  @!P0 BRA `(.L_x_140) ;  /* 0xfffffffc00f08947 */ /* 0x002fea000383ffff */
[----:B------:R-:W-:Y:S05]  /*90e0*/  BRA `(.L_x_205) ;  /* 0xffffffe000447947 */ /* 0x000fea000383ffff */
.L_x_141:
[----:B0-----:R0:W1:Y:S02]  /*90f0*/  SYNCS.PHASECHK.TRANS64.TRYWAIT P0, [R9+URZ], R4 ;  /* 0x00000004090075a7 */ /* 0x001064000800017f */
[----:B-1----:R-:W-:Y:S05]  /*9100*/  @!P0 NANOSLEEP.SYNCS 0x989680 ;  /* 0x009896800000895d */ /* 0x002fea0003900000 */
[----:B------:R-:W1:Y:S02]  /*9110*/  @!P0 SYNCS.PHASECHK.TRANS64 P0, [R9+URZ], R4 ;  /* 0x00000004090085a7 */ /* 0x000e64000800007f */
[----:B-1----:R-:W-:Y:S05]  /*9120*/  @!P0 BRA `(.L_x_141) ;  /* 0xfffffffc00f08947 */ /* 0x002fea000383ffff */
[----:B------:R-:W-:Y:S05]  /*9130*/  BRA `(.L_x_206) ;  /* 0xffffffe000547947 */ /* 0x000fea000383ffff */
.L_x_142:
[----:B0-----:R0:W1:Y:S02]  /*9140*/  SYNCS.PHASECHK.TRANS64.TRYWAIT P0, [R6+URZ], R5 ;  /* 0x00000005060075a7 */ /* 0x001064000800017f */
[----:B-1----:R-:W-:Y:S05]  /*9150*/  @!P0 NANOSLEEP.SYNCS 0x989680 ;  /* 0x009896800000895d */ /* 0x002fea0003900000 */
[----:B------:R-:W1:Y:S02]  /*9160*/  @!P0 SYNCS.PHASECHK.TRANS64 P0, [R6+URZ], R5 ;  /* 0x00000005060085a7 */ /* 0x000e64000800007f */
[----:B-1----:R-:W-:Y:S05]  /*9170*/  @!P0 BRA `(.L_x_142) ;  /* 0xfffffffc00f08947 */ /* 0x002fea000383ffff */
[----:B------:R-:W-:Y:S05]  /*9180*/  BRA `(.L_x_207) ;  /* 0xffffffe000647947 */ /* 0x000fea000383ffff */
.L_x_143:
[----:B0-----:R0:W1:Y:S02]  /*9190*/  SYNCS.PHASECHK.TRANS64.TRYWAIT P0, [R9+URZ], R4 ;  /* 0x00000004090075a7 */ /* 0x001064000800017f */
[----:B-1----:R-:W-:Y:S05]  /*91a0*/  @!P0 NANOSLEEP.SYNCS 0x989680 ;  /* 0x009896800000895d */ /* 0x002fea0003900000 */
[----:B------:R-:W1:Y:S02]  /*91b0*/  @!P0 SYNCS.PHASECHK.TRANS64 P0, [R9+URZ], R4 ;  /* 0x00000004090085a7 */ /* 0x000e64000800007f */
[----:B-1----:R-:W-:Y:S05]  /*91c0*/  @!P0 BRA `(.L_x_143) ;  /* 0xfffffffc00f08947 */ /* 0x002fea000383ffff */
[----:B------:R-:W-:Y:S05]  /*91d0*/  BRA `(.L_x_208) ;  /* 0xffffffe000747947 */ /* 0x000fea000383ffff */
.L_x_144:
[----:B0-----:R0:W1:Y:S02]  /*91e0*/  SYNCS.PHASECHK.TRANS64.TRYWAIT P0, [R6+URZ], R5 ;  /* 0x00000005060075a7 */ /* 0x001064000800017f */
[----:B-1----:R-:W-:Y:S05]  /*91f0*/  @!P0 NANOSLEEP.SYNCS 0x989680 ;  /* 0x009896800000895d */ /* 0x002fea0003900000 */
[----:B------:R-:W1:Y:S02]  /*9200*/  @!P0 SYNCS.PHASECHK.TRANS64 P0, [R6+URZ], R5 ;  /* 0x00000005060085a7 */ /* 0x000e64000800007f */
[----:B-1----:R-:W-:Y:S05]  /*9210*/  @!P0 BRA `(.L_x_144) ;  /* 0xfffffffc00f08947 */ /* 0x002fea000383ffff */
[----:B------:R-:W-:Y:S05]  /*9220*/  BRA `(.L_x_209) ;  /* 0xffffffe000847947 */ /* 0x000fea000383ffff */
.L_x_145:
[----:B0-----:R0:W1:Y:S02]  /*9230*/  SYNCS.PHASECHK.TRANS64.TRYWAIT P0, [R9+URZ], R4 ;  /* 0x00000004090075a7 */ /* 0x001064000800017f */
[----:B-1----:R-:W-:Y:S05]  /*9240*/  @!P0 NANOSLEEP.SYNCS 0x989680 ;  /* 0x009896800000895d */ /* 0x002fea0003900000 */
[----:B------:R-:W1:Y:S02]  /*9250*/  @!P0 SYNCS.PHASECHK.TRANS64 P0, [R9+URZ], R4 ;  /* 0x00000004090085a7 */ /* 0x000e64000800007f */
[----:B-1----:R-:W-:Y:S05]  /*9260*/  @!P0 BRA `(.L_x_145) ;  /* 0xfffffffc00f08947 */ /* 0x002fea000383ffff */
[----:B------:R-:W-:Y:S05]  /*9270*/  BRA `(.L_x_210) ;  /* 0xffffffe000947947 */ /* 0x000fea000383ffff */
.L_x_146:
[----:B0-----:R0:W1:Y:S02]  /*9280*/  SYNCS.PHASECHK.TRANS64.TRYWAIT P0, [R6+URZ], R5 ;  /* 0x00000005060075a7 */ /* 0x001064000800017f */
[----:B-1----:R-:W-:Y:S05]  /*9290*/  @!P0 NANOSLEEP.SYNCS 0x989680 ;  /* 0x009896800000895d */ /* 0x002fea0003900000 */
[----:B------:R-:W1:Y:S02]  /*92a0*/  @!P0 SYNCS.PHASECHK.TRANS64 P0, [R6+URZ], R5 ;  /* 0x00000005060085a7 */ /* 0x000e64000800007f */
[----:B-1----:R-:W-:Y:S05]  /*92b0*/  @!P0 BRA `(.L_x_146) ;  /* 0xfffffffc00f08947 */ /* 0x002fea000383ffff */
[----:B------:R-:W-:Y:S05]  /*92c0*/  BRA `(.L_x_211) ;  /* 0xffffffe000a47947 */ /* 0x000fea000383ffff */
.L_x_147:
[----:B0-----:R0:W1:Y:S02]  /*92d0*/  SYNCS.PHASECHK.TRANS64.TRYWAIT P0, [R9+URZ], R4 ;  /* 0x00000004090075a7 */ /* 0x001064000800017f */
[----:B-1----:R-:W-:Y:S05]  /*92e0*/  @!P0 NANOSLEEP.SYNCS 0x989680 ;  /* 0x009896800000895d */ /* 0x002fea0003900000 */
[----:B------:R-:W1:Y:S02]  /*92f0*/  @!P0 SYNCS.PHASECHK.TRANS64 P0, [R9+URZ], R4 ;  /* 0x00000004090085a7 */ /* 0x000e64000800007f */
[----:B-1----:R-:W-:Y:S05]  /*9300*/  @!P0 BRA `(.L_x_147) ;  /* 0xfffffffc00f08947 */ /* 0x002fea000383ffff */
[----:B------:R-:W-:Y:S05]  /*9310*/  BRA `(.L_x_212) ;  /* 0xffffffe000b47947 */ /* 0x000fea000383ffff */
.L_x_148:
[----:B0-----:R0:W1:Y:S02]  /*9320*/  SYNCS.PHASECHK.TRANS64.TRYWAIT P0, [R6+URZ], R5 ;  /* 0x00000005060075a7 */ /* 0x001064000800017f */
[----:B-1----:R-:W-:Y:S05]  /*9330*/  @!P0 NANOSLEEP.SYNCS 0x989680 ;  /* 0x009896800000895d */ /* 0x002fea0003900000 */
[----:B------:R-:W1:Y:S02]  /*9340*/  @!P0 SYNCS.PHASECHK.TRANS64 P0, [R6+URZ], R5 ;  /* 0x00000005060085a7 */ /* 0x000e64000800007f */
[----:B-1----:R-:W-:Y:S05]  /*9350*/  @!P0 BRA `(.L_x_148) ;  /* 0xfffffffc00f08947 */ /* 0x002fea000383ffff */
[----:B------:R-:W-:Y:S05]  /*9360*/  BRA `(.L_x_213) ;  /* 0xffffffe000c47947 */ /* 0x000fea000383ffff */
.L_x_149:
[----:B0-----:R0:W1:Y:S02]  /*9370*/  SYNCS.PHASECHK.TRANS64.TRYWAIT P0, [R9+URZ], R4 ;  /* 0x00000004090075a7 */ /* 0x001064000800017f */
[----:B-1----:R-:W-:Y:S05]  /*9380*/  @!P0 NANOSLEEP.SYNCS 0x989680 ;  /* 0x009896800000895d */ /* 0x002fea0003900000 */
[----:B------:R-:W1:Y:S02]  /*9390*/  @!P0 SYNCS.PHASECHK.TRANS64 P0, [R9+URZ], R4 ;  /* 0x00000004090085a7 */ /* 0x000e64000800007f */
[----:B-1----:R-:W-:Y:S05]  /*93a0*/  @!P0 BRA `(.L_x_149) ;  /* 0xfffffffc00f08947 */ /* 0x002fea000383ffff */
[----:B------:R-:W-:Y:S05]  /*93b0*/  BRA `(.L_x_214) ;  /* 0xffffffe000d47947 */ /* 0x000fea000383ffff */
.L_x_150:
[----:B0-----:R0:W1:Y:S02]  /*93c0*/  SYNCS.PHASECHK.TRANS64.TRYWAIT P0, [R6+URZ], R5 ;  /* 0x00000005060075a7 */ /* 0x001064000800017f */
[----:B-1----:R-:W-:Y:S05]  /*93d0*/  @!P0 NANOSLEEP.SYNCS 0x989680 ;  /* 0x009896800000895d */ /* 0x002fea0003900000 */
[----:B------:R-:W1:Y:S02]  /*93e0*/  @!P0 SYNCS.PHASECHK.TRANS64 P0, [R6+URZ], R5 ;  /* 0x00000005060085a7 */ /* 0x000e64000800007f */
[----:B-1----:R-:W-:Y:S05]  /*93f0*/  @!P0 BRA `(.L_x_150) ;  /* 0xfffffffc00f08947 */ /* 0x002fea000383ffff */
[----:B------:R-:W-:Y:S05]  /*9400*/  BRA `(.L_x_215) ;  /* 0xffffffe000e47947 */ /* 0x000fea000383ffff */
.L_x_151:
[----:B0-----:R0:W1:Y:S02]  /*9410*/  SYNCS.PHASECHK.TRANS64.TRYWAIT P0, [R9+URZ], R4 ;  /* 0x00000004090075a7 */ /* 0x001064000800017f */
[----:B-1----:R-:W-:Y:S05]  /*9420*/  @!P0 NANOSLEEP.SYNCS 0x989680 ;  /* 0x009896800000895d */ /* 0x002fea0003900000 */
[----:B------:R-:W1:Y:S02]  /*9430*/  @!P0 SYNCS.PHASECHK.TRANS64 P0, [R9+URZ], R4 ;  /* 0x00000004090085a7 */ /* 0x000e64000800007f */
[----:B-1----:R-:W-:Y:S05]  /*9440*/  @!P0 BRA `(.L_x_151) ;  /* 0xfffffffc00f08947 */ /* 0x002fea000383ffff */
[----:B------:R-:W-:Y:S05]  /*9450*/  BRA `(.L_x_216) ;  /* 0xffffffe000f47947 */ /* 0x000fea000383ffff */
.L_x_152:
[----:B0-----:R0:W1:Y:S02]  /*9460*/  SYNCS.PHASECHK.TRANS64.TRYWAIT P0, [R6+URZ], R5 ;  /* 0x00000005060075a7 */ /* 0x001064000800017f */
[----:B-1----:R-:W-:Y:S05]  /*9470*/  @!P0 NANOSLEEP.SYNCS 0x989680 ;  /* 0x009896800000895d */ /* 0x002fea0003900000 */
[----:B------:R-:W1:Y:S02]  /*9480*/  @!P0 SYNCS.PHASECHK.TRANS64 P0, [R6+URZ], R5 ;  /* 0x00000005060085a7 */ /* 0x000e64000800007f */
[----:B-1----:R-:W-:Y:S05]  /*9490*/  @!P0 BRA `(.L_x_152) ;  /* 0xfffffffc00f08947 */ /* 0x002fea000383ffff */
[----:B------:R-:W-:Y:S05]  /*94a0*/  BRA `(.L_x_217) ;  /* 0xffffffe400047947 */ /* 0x000fea000383ffff */
.L_x_153:
[----:B0-----:R0:W1:Y:S02]  /*94b0*/  SYNCS.PHASECHK.TRANS64.TRYWAIT P0, [R9+URZ], R4 ;  /* 0x00000004090075a7 */ /* 0x001064000800017f */
[----:B-1----:R-:W-:Y:S05]  /*94c0*/  @!P0 NANOSLEEP.SYNCS 0x989680 ;  /* 0x009896800000895d */ /* 0x002fea0003900000 */
[----:B------:R-:W1:Y:S02]  /*94d0*/  @!P0 SYNCS.PHASECHK.TRANS64 P0, [R9+URZ], R4 ;  /* 0x00000004090085a7 */ /* 0x000e64000800007f */
[----:B-1----:R-:W-:Y:S05]  /*94e0*/  @!P0 BRA `(.L_x_153) ;  /* 0xfffffffc00f08947 */ /* 0x002fea000383ffff */
[----:B------:R-:W-:Y:S05]  /*94f0*/  BRA `(.L_x_218) ;  /* 0xffffffe400147947 */ /* 0x000fea000383ffff */
.L_x_154:
[----:B0-----:R0:W1:Y:S02]  /*9500*/  SYNCS.PHASECHK.TRANS64.TRYWAIT P0, [R6+URZ], R5 ;  /* 0x00000005060075a7 */ /* 0x001064000800017f */
[----:B-1----:R-:W-:Y:S05]  /*9510*/  @!P0 NANOSLEEP.SYNCS 0x989680 ;  /* 0x009896800000895d */ /* 0x002fea0003900000 */
[----:B------:R-:W1:Y:S02]  /*9520*/  @!P0 SYNCS.PHASECHK.TRANS64 P0, [R6+URZ], R5 ;  /* 0x00000005060085a7 */ /* 0x000e64000800007f */
[----:B-1----:R-:W-:Y:S05]  /*9530*/  @!P0 BRA `(.L_x_154) ;  /* 0xfffffffc00f08947 */ /* 0x002fea000383ffff */
[----:B------:R-:W-:Y:S05]  /*9540*/  BRA `(.L_x_219) ;  /* 0xffffffe400247947 */ /* 0x000fea000383ffff */
.L_x_155:
[----:B0-----:R0:W1:Y:S02]  /*9550*/  SYNCS.PHASECHK.TRANS64.TRYWAIT P0, [R9+URZ], R4 ;  /* 0x00000004090075a7 */ /* 0x001064000800017f */
[----:B-1----:R-:W-:Y:S05]  /*9560*/  @!P0 NANOSLEEP.SYNCS 0x989680 ;  /* 0x009896800000895d */ /* 0x002fea0003900000 */
[----:B------:R-:W1:Y:S02]  /*9570*/  @!P0 SYNCS.PHASECHK.TRANS64 P0, [R9+URZ], R4 ;  /* 0x00000004090085a7 */ /* 0x000e64000800007f */
[----:B-1----:R-:W-:Y:S05]  /*9580*/  @!P0 BRA `(.L_x_155) ;  /* 0xfffffffc00f08947 */ /* 0x002fea000383ffff */
[----:B------:R-:W-:Y:S05]  /*9590*/  BRA `(.L_x_220) ;  /* 0xffffffe400347947 */ /* 0x000fea000383ffff */
.L_x_156:
[----:B0-----:R0:W1:Y:S02]  /*95a0*/  SYNCS.PHASECHK.TRANS64.TRYWAIT P0, [R6+URZ], R5 ;  /* 0x00000005060075a7 */ /* 0x001064000800017f */
[----:B-1----:R-:W-:Y:S05]  /*95b0*/  @!P0 NANOSLEEP.SYNCS 0x989680 ;  /* 0x009896800000895d */ /* 0x002fea0003900000 */
[----:B------:R-:W1:Y:S02]  /*95c0*/  @!P0 SYNCS.PHASECHK.TRANS64 P0, [R6+URZ], R5 ;  /* 0x00000005060085a7 */ /* 0x000e64000800007f */
[----:B-1----:R-:W-:Y:S05]  /*95d0*/  @!P0 BRA `(.L_x_156) ;  /* 0xfffffffc00f08947 */ /* 0x002fea000383ffff */
[----:B------:R-:W-:Y:S05]  /*95e0*/  BRA `(.L_x_221) ;  /* 0xffffffe400447947 */ /* 0x000fea000383ffff */
.L_x_157:
[----:B0-----:R0:W1:Y:S02]  /*95f0*/  SYNCS.PHASECHK.TRANS64.TRYWAIT P0, [R9+URZ], R4 ;  /* 0x00000004090075a7 */ /* 0x001064000800017f */
[----:B-1----:R-:W-:Y:S05]  /*9600*/  @!P0 NANOSLEEP.SYNCS 0x989680 ;  /* 0x009896800000895d */ /* 0x002fea0003900000 */
[----:B------:R-:W1:Y:S02]  /*9610*/  @!P0 SYNCS.PHASECHK.TRANS64 P0, [R9+URZ], R4 ;  /* 0x00000004090085a7 */ /* 0x000e64000800007f */
[----:B-1----:R-:W-:Y:S05]  /*9620*/  @!P0 BRA `(.L_x_157) ;  /* 0xfffffffc00f08947 */ /* 0x002fea000383ffff */
[----:B------:R-:W-:Y:S05]  /*9630*/  BRA `(.L_x_222) ;  /* 0xffffffe400547947 */ /* 0x000fea000383ffff */
.L_x_158:
[----:B0-----:R0:W1:Y:S02]  /*9640*/  SYNCS.PHASECHK.TRANS64.TRYWAIT P0, [R6+URZ], R5 ;  /* 0x00000005060075a7 */ /* 0x001064000800017f */
[----:B-1----:R-:W-:Y:S05]  /*9650*/  @!P0 NANOSLEEP.SYNCS 0x989680 ;  /* 0x009896800000895d */ /* 0x002fea0003900000 */
[----:B------:R-:W1:Y:S02]  /*9660*/  @!P0 SYNCS.PHASECHK.TRANS64 P0, [R6+URZ], R5 ;  /* 0x00000005060085a7 */ /* 0x000e64000800007f */
[----:B-1----:R-:W-:Y:S05]  /*9670*/  @!P0 BRA `(.L_x_158) ;  /* 0xfffffffc00f08947 */ /* 0x002fea000383ffff */
[----:B------:R-:W-:Y:S05]  /*9680*/  BRA `(.L_x_223) ;  /* 0xffffffe400647947 */ /* 0x000fea000383ffff */
.L_x_159:
[----:B0-----:R0:W1:Y:S02]  /*9690*/  SYNCS.PHASECHK.TRANS64.TRYWAIT P0, [R9+URZ], R4 ;  /* 0x00000004090075a7 */ /* 0x001064000800017f */
[----:B-1----:R-:W-:Y:S05]  /*96a0*/  @!P0 NANOSLEEP.SYNCS 0x989680 ;  /* 0x009896800000895d */ /* 0x002fea0003900000 */
[----:B------:R-:W1:Y:S02]  /*96b0*/  @!P0 SYNCS.PHASECHK.TRANS64 P0, [R9+URZ], R4 ;  /* 0x00000004090085a7 */ /* 0x000e64000800007f */
[----:B-1----:R-:W-:Y:S05]  /*96c0*/  @!P0 BRA `(.L_x_159) ;  /* 0xfffffffc00f08947 */ /* 0x002fea000383ffff */
[----:B------:R-:W-:Y:S05]  /*96d0*/  BRA `(.L_x_224) ;  /* 0xffffffe400747947 */ /* 0x000fea000383ffff */
.L_x_160:
[----:B0-----:R0:W1:Y:S02]  /*96e0*/  SYNCS.PHASECHK.TRANS64.TRYWAIT P0, [R6+URZ], R5 ;  /* 0x00000005060075a7 */ /* 0x001064000800017f */
[----:B-1----:R-:W-:Y:S05]  /*96f0*/  @!P0 NANOSLEEP.SYNCS 0x989680 ;  /* 0x009896800000895d */ /* 0x002fea0003900000 */
[----:B------:R-:W1:Y:S02]  /*9700*/  @!P0 SYNCS.PHASECHK.TRANS64 P0, [R6+URZ], R5 ;  /* 0x00000005060085a7 */ /* 0x000e64000800007f */
[----:B-1----:R-:W-:Y:S05]  /*9710*/  @!P0 BRA `(.L_x_160) ;  /* 0xfffffffc00f08947 */ /* 0x002fea000383ffff */
[----:B------:R-:W-:Y:S05]  /*9720*/  BRA `(.L_x_225) ;  /* 0xffffffe400847947 */ /* 0x000fea000383ffff */
.L_x_161:
[----:B0-----:R0:W1:Y:S02]  /*9730*/  SYNCS.PHASECHK.TRANS64.TRYWAIT P0, [R9+URZ], R4 ;  /* 0x00000004090075a7 */ /* 0x001064000800017f */
[----:B-1----:R-:W-:Y:S05]  /*9740*/  @!P0 NANOSLEEP.SYNCS 0x989680 ;  /* 0x009896800000895d */ /* 0x002fea0003900000 */
[----:B------:R-:W1:Y:S02]  /*9750*/  @!P0 SYNCS.PHASECHK.TRANS64 P0, [R9+URZ], R4 ;  /* 0x00000004090085a7 */ /* 0x000e64000800007f */
[----:B-1----:R-:W-:Y:S05]  /*9760*/  @!P0 BRA `(.L_x_161) ;  /* 0xfffffffc00f08947 */ /* 0x002fea000383ffff */
[----:B------:R-:W-:Y:S05]  /*9770*/  BRA `(.L_x_226) ;  /* 0xffffffe400947947 */ /* 0x000fea000383ffff */
.L_x_162:
[----:B0-----:R0:W1:Y:S02]  /*9780*/  SYNCS.PHASECHK.TRANS64.TRYWAIT P0, [R6+URZ], R5 ;  /* 0x00000005060075a7 */ /* 0x001064000800017f */
[----:B-1----:R-:W-:Y:S05]  /*9790*/  @!P0 NANOSLEEP.SYNCS 0x989680 ;  /* 0x009896800000895d */ /* 0x002fea0003900000 */
[----:B------:R-:W1:Y:S02]  /*97a0*/  @!P0 SYNCS.PHASECHK.TRANS64 P0, [R6+URZ], R5 ;  /* 0x00000005060085a7 */ /* 0x000e64000800007f */
[----:B-1----:R-:W-:Y:S05]  /*97b0*/  @!P0 BRA `(.L_x_162) ;  /* 0xfffffffc00f08947 */ /* 0x002fea000383ffff */
[----:B------:R-:W-:Y:S05]  /*97c0*/  BRA `(.L_x_227) ;  /* 0xffffffe400a47947 */ /* 0x000fea000383ffff */
.L_x_163:
[----:B0-----:R0:W1:Y:S02]  /*97d0*/  SYNCS.PHASECHK.TRANS64.TRYWAIT P0, [R9+URZ], R4 ;  /* 0x00000004090075a7 */ /* 0x001064000800017f */
[----:B-1----:R-:W-:Y:S05]  /*97e0*/  @!P0 NANOSLEEP.SYNCS 0x989680 ;  /* 0x009896800000895d */ /* 0x002fea0003900000 */
[----:B------:R-:W1:Y:S02]  /*97f0*/  @!P0 SYNCS.PHASECHK.TRANS64 P0, [R9+URZ], R4 ;  /* 0x00000004090085a7 */ /* 0x000e64000800007f */
[----:B-1----:R-:W-:Y:S05]  /*9800*/  @!P0 BRA `(.L_x_163) ;  /* 0xfffffffc00f08947 */ /* 0x002fea000383ffff */
[----:B------:R-:W-:Y:S05]  /*9810*/  BRA `(.L_x_228) ;  /* 0xffffffe400b47947 */ /* 0x000fea000383ffff */
.L_x_164:
[----:B0-----:R0:W1:Y:S02]  /*9820*/  SYNCS.PHASECHK.TRANS64.TRYWAIT P0, [R6+URZ], R5 ;  /* 0x00000005060075a7 */ /* 0x001064000800017f */
[----:B-1----:R-:W-:Y:S05]  /*9830*/  @!P0 NANOSLEEP.SYNCS 0x989680 ;  /* 0x009896800000895d */ /* 0x002fea0003900000 */
[----:B------:R-:W1:Y:S02]  /*9840*/  @!P0 SYNCS.PHASECHK.TRANS64 P0, [R6+URZ], R5 ;  /* 0x00000005060085a7 */ /* 0x000e64000800007f */
[----:B-1----:R-:W-:Y:S05]  /*9850*/  @!P0 BRA `(.L_x_164) ;  /* 0xfffffffc00f08947 */ /* 0x002fea000383ffff */
[----:B------:R-:W-:Y:S05]  /*9860*/  BRA `(.L_x_229) ;  /* 0xffffffe400c47947 */ /* 0x000fea000383ffff */
.L_x_165:
[----:B0-----:R0:W1:Y:S02]  /*9870*/  SYNCS.PHASECHK.TRANS64.TRYWAIT P0, [R9+URZ], R4 ;  /* 0x00000004090075a7 */ /* 0x001064000800017f */
[----:B-1----:R-:W-:Y:S05]  /*9880*/  @!P0 NANOSLEEP.SYNCS 0x989680 ;  /* 0x009896800000895d */ /* 0x002fea0003900000 */
[----:B------:R-:W1:Y:S02]  /*9890*/  @!P0 SYNCS.PHASECHK.TRANS64 P0, [R9+URZ], R4 ;  /* 0x00000004090085a7 */ /* 0x000e64000800007f */
[----:B-1----:R-:W-:Y:S05]  /*98a0*/  @!P0 BRA `(.L_x_165) ;  /* 0xfffffffc00f08947 */ /* 0x002fea000383ffff */
[----:B------:R-:W-:Y:S05]  /*98b0*/  BRA `(.L_x_230) ;  /* 0xffffffe400d47947 */ /* 0x000fea000383ffff */
.L_x_166:
[----:B0-----:R0:W1:Y:S02]  /*98c0*/  SYNCS.PHASECHK.TRANS64.TRYWAIT P0, [R6+URZ], R5 ;  /* 0x00000005060075a7 */ /* 0x001064000800017f */
[----:B-1----:R-:W-:Y:S05]  /*98d0*/  @!P0 NANOSLEEP.SYNCS 0x989680 ;  /* 0x009896800000895d */ /* 0x002fea0003900000 */
[----:B------:R-:W1:Y:S02]  /*98e0*/  @!P0 SYNCS.PHASECHK.TRANS64 P0, [R6+URZ], R5 ;  /* 0x00000005060085a7 */ /* 0x000e64000800007f */
[----:B-1----:R-:W-:Y:S05]  /*98f0*/  @!P0 BRA `(.L_x_166) ;  /* 0xfffffffc00f08947 */ /* 0x002fea000383ffff */
[----:B------:R-:W-:Y:S05]  /*9900*/  BRA `(.L_x_231) ;  /* 0xffffffe400e47947 */ /* 0x000fea000383ffff */
.L_x_167:
[----:B0-----:R0:W1:Y:S02]  /*9910*/  SYNCS.PHASECHK.TRANS64.TRYWAIT P0, [R9+URZ], R4 ;  /* 0x00000004090075a7 */ /* 0x001064000800017f */
[----:B-1----:R-:W-:Y:S05]  /*9920*/  @!P0 NANOSLEEP.SYNCS 0x989680 ;  /* 0x009896800000895d */ /* 0x002fea0003900000 */
[----:B------:R-:W1:Y:S02]  /*9930*/  @!P0 SYNCS.PHASECHK.TRANS64 P0, [R9+URZ], R4 ;  /* 0x00000004090085a7 */ /* 0x000e64000800007f */
[----:B-1----:R-:W-:Y:S05]  /*9940*/  @!P0 BRA `(.L_x_167) ;  /* 0xfffffffc00f08947 */ /* 0x002fea000383ffff */
[----:B------:R-:W-:Y:S05]  /*9950*/  BRA `(.L_x_232) ;  /* 0xffffffe400f47947 */ /* 0x000fea000383ffff */
.L_x_168:
[----:B0-----:R0:W1:Y:S02]  /*9960*/  SYNCS.PHASECHK.TRANS64.TRYWAIT P0, [R6+URZ], R5 ;  /* 0x00000005060075a7 */ /* 0x001064000800017f */
[----:B-1----:R-:W-:Y:S05]  /*9970*/  @!P0 NANOSLEEP.SYNCS 0x989680 ;  /* 0x009896800000895d */ /* 0x002fea0003900000 */
[----:B------:R-:W1:Y:S02]  /*9980*/  @!P0 SYNCS.PHASECHK.TRANS64 P0, [R6+URZ], R5 ;  /* 0x00000005060085a7 */ /* 0x000e64000800007f */
[----:B-1----:R-:W-:Y:S05]  /*9990*/  @!P0 BRA `(.L_x_168) ;  /* 0xfffffffc00f08947 */ /* 0x002fea000383ffff */
[----:B------:R-:W-:Y:S05]  /*99a0*/  BRA `(.L_x_233) ;  /* 0xffffffe800047947 */ /* 0x000fea000383ffff */
.L_x_169:
[----:B0-----:R0:W1:Y:S02]  /*99b0*/  SYNCS.PHASECHK.TRANS64.TRYWAIT P0, [R9+URZ], R4 ;  /* 0x00000004090075a7 */ /* 0x001064000800017f */
[----:B-1----:R-:W-:Y:S05]  /*99c0*/  @!P0 NANOSLEEP.SYNCS 0x989680 ;  /* 0x009896800000895d */ /* 0x002fea0003900000 */
[----:B------:R-:W1:Y:S02]  /*99d0*/  @!P0 SYNCS.PHASECHK.TRANS64 P0, [R9+URZ], R4 ;  /* 0x00000004090085a7 */ /* 0x000e64000800007f */
[----:B-1----:R-:W-:Y:S05]  /*99e0*/  @!P0 BRA `(.L_x_169) ;  /* 0xfffffffc00f08947 */ /* 0x002fea000383ffff */
[----:B------:R-:W-:Y:S05]  /*99f0*/  BRA `(.L_x_234) ;  /* 0xffffffe800147947 */ /* 0x000fea000383ffff */
.L_x_170:
[----:B0-----:R0:W1:Y:S02]  /*9a00*/  SYNCS.PHASECHK.TRANS64.TRYWAIT P0, [R6+URZ], R5 ;  /* 0x00000005060075a7 */ /* 0x001064000800017f */
[----:B-1----:R-:W-:Y:S05]  /*9a10*/  @!P0 NANOSLEEP.SYNCS 0x989680 ;  /* 0x009896800000895d */ /* 0x002fea0003900000 */
[----:B------:R-:W1:Y:S02]  /*9a20*/  @!P0 SYNCS.PHASECHK.TRANS64 P0, [R6+URZ], R5 ;  /* 0x00000005060085a7 */ /* 0x000e64000800007f */
[----:B-1----:R-:W-:Y:S05]  /*9a30*/  @!P0 BRA `(.L_x_170) ;  /* 0xfffffffc00f08947 */ /* 0x002fea000383ffff */
[----:B------:R-:W-:Y:S05]  /*9a40*/  BRA `(.L_x_235) ;  /* 0xffffffe800247947 */ /* 0x000fea000383ffff */
.L_x_171:
[----:B0-----:R0:W1:Y:S02]  /*9a50*/  SYNCS.PHASECHK.TRANS64.TRYWAIT P0, [R9+URZ], R4 ;  /* 0x00000004090075a7 */ /* 0x001064000800017f */
[----:B-1----:R-:W-:Y:S05]  /*9a60*/  @!P0 NANOSLEEP.SYNCS 0x989680 ;  /* 0x009896800000895d */ /* 0x002fea0003900000 */
[----:B------:R-:W1:Y:S02]  /*9a70*/  @!P0 SYNCS.PHASECHK.TRANS64 P0, [R9+URZ], R4 ;  /* 0x00000004090085a7 */ /* 0x000e64000800007f */
[----:B-1----:R-:W-:Y:S05]  /*9a80*/  @!P0 BRA `(.L_x_171) ;  /* 0xfffffffc00f08947 */ /* 0x002fea000383ffff */
[----:B------:R-:W-:Y:S05]  /*9a90*/  BRA `(.L_x_236) ;  /* 0xffffffe800347947 */ /* 0x000fea000383ffff */
.L_x_172:
[----:B0-----:R0:W1:Y:S02]  /*9aa0*/  SYNCS.PHASECHK.TRANS64.TRYWAIT P0, [R6+URZ], R5 ;  /* 0x00000005060075a7 */ /* 0x001064000800017f */
[----:B-1----:R-:W-:Y:S05]  /*9ab0*/  @!P0 NANOSLEEP.SYNCS 0x989680 ;  /* 0x009896800000895d */ /* 0x002fea0003900000 */
[----:B------:R-:W1:Y:S02]  /*9ac0*/  @!P0 SYNCS.PHASECHK.TRANS64 P0, [R6+URZ], R5 ;  /* 0x00000005060085a7 */ /* 0x000e64000800007f */
[----:B-1----:R-:W-:Y:S05]  /*9ad0*/  @!P0 BRA `(.L_x_172) ;  /* 0xfffffffc00f08947 */ /* 0x002fea000383ffff */
[----:B------:R-:W-:Y:S05]  /*9ae0*/  BRA `(.L_x_237) ;  /* 0xffffffe800447947 */ /* 0x000fea000383ffff */
.L_x_173:
[----:B0-----:R0:W1:Y:S02]  /*9af0*/  SYNCS.PHASECHK.TRANS64.TRYWAIT P0, [R9+URZ], R4 ;  /* 0x00000004090075a7 */ /* 0x001064000800017f */
[----:B-1----:R-:W-:Y:S05]  /*9b00*/  @!P0 NANOSLEEP.SYNCS 0x989680 ;  /* 0x009896800000895d */ /* 0x002fea0003900000 */
[----:B------:R-:W1:Y:S02]  /*9b10*/  @!P0 SYNCS.PHASECHK.TRANS64 P0, [R9+URZ], R4 ;  /* 0x00000004090085a7 */ /* 0x000e64000800007f */
[----:B-1----:R-:W-:Y:S05]  /*9b20*/  @!P0 BRA `(.L_x_173) ;  /* 0xfffffffc00f08947 */ /* 0x002fea000383ffff */
[----:B------:R-:W-:Y:S05]  /*9b30*/  BRA `(.L_x_238) ;  /* 0xffffffe800547947 */ /* 0x000fea000383ffff */
.L_x_174:
[----:B0-----:R0:W1:Y:S02]  /*9b40*/  SYNCS.PHASECHK.TRANS64.TRYWAIT P0, [R6+URZ], R5 ;  /* 0x00000005060075a7 */ /* 0x001064000800017f */
[----:B-1----:R-:W-:Y:S05]  /*9b50*/  @!P0 NANOSLEEP.SYNCS 0x989680 ;  /* 0x009896800000895d */ /* 0x002fea0003900000 */
[----:B------:R-:W1:Y:S02]  /*9b60*/  @!P0 SYNCS.PHASECHK.TRANS64 P0, [R6+URZ], R5 ;  /* 0x00000005060085a7 */ /* 0x000e64000800007f */
[----:B-1----:R-:W-:Y:S05]  /*9b70*/  @!P0 BRA `(.L_x_174) ;  /* 0xfffffffc00f08947 */ /* 0x002fea000383ffff */
[----:B------:R-:W-:Y:S05]  /*9b80*/  BRA `(.L_x_239) ;  /* 0xffffffe800647947 */ /* 0x000fea000383ffff */
.L_x_175:
[----:B0-----:R0:W1:Y:S02]  /*9b90*/  SYNCS.PHASECHK.TRANS64.TRYWAIT P0, [R9+URZ], R4 ;  /* 0x00000004090075a7 */ /* 0x001064000800017f */
[----:B-1----:R-:W-:Y:S05]  /*9ba0*/  @!P0 NANOSLEEP.SYNCS 0x989680 ;  /* 0x009896800000895d */ /* 0x002fea0003900000 */
[----:B------:R-:W1:Y:S02]  /*9bb0*/  @!P0 SYNCS.PHASECHK.TRANS64 P0, [R9+URZ], R4 ;  /* 0x00000004090085a7 */ /* 0x000e64000800007f */
[----:B-1----:R-:W-:Y:S05]  /*9bc0*/  @!P0 BRA `(.L_x_175) ;  /* 0xfffffffc00f08947 */ /* 0x002fea000383ffff */
[----:B------:R-:W-:Y:S05]  /*9bd0*/  BRA `(.L_x_240) ;  /* 0xffffffe800747947 */ /* 0x000fea000383ffff */
.L_x_176:
[----:B0-----:R0:W1:Y:S02]  /*9be0*/  SYNCS.PHASECHK.TRANS64.TRYWAIT P0, [R6+URZ], R5 ;  /* 0x00000005060075a7 */ /* 0x001064000800017f */
[----:B-1----:R-:W-:Y:S05]  /*9bf0*/  @!P0 NANOSLEEP.SYNCS 0x989680 ;  /* 0x009896800000895d */ /* 0x002fea0003900000 */
[----:B------:R-:W1:Y:S02]  /*9c00*/  @!P0 SYNCS.PHASECHK.TRANS64 P0, [R6+URZ], R5 ;  /* 0x00000005060085a7 */ /* 0x000e64000800007f */
[----:B-1----:R-:W-:Y:S05]  /*9c10*/  @!P0 BRA `(.L_x_176) ;  /* 0xfffffffc00f08947 */ /* 0x002fea000383ffff */
[----:B------:R-:W-:Y:S05]  /*9c20*/  BRA `(.L_x_241) ;  /* 0xffffffe800847947 */ /* 0x000fea000383ffff */
.L_x_177:
[----:B0-----:R0:W1:Y:S02]  /*9c30*/  SYNCS.PHASECHK.TRANS64.TRYWAIT P0, [R9+URZ], R4 ;  /* 0x00000004090075a7 */ /* 0x001064000800017f */
[----:B-1----:R-:W-:Y:S05]  /*9c40*/  @!P0 NANOSLEEP.SYNCS 0x989680 ;  /* 0x009896800000895d */ /* 0x002fea0003900000 */
[----:B------:R-:W1:Y:S02]  /*9c50*/  @!P0 SYNCS.PHASECHK.TRANS64 P0, [R9+URZ], R4 ;  /* 0x00000004090085a7 */ /* 0x000e64000800007f */
[----:B-1----:R-:W-:Y:S05]  /*9c60*/  @!P0 BRA `(.L_x_177) ;  /* 0xfffffffc00f08947 */ /* 0x002fea000383ffff */
[----:B------:R-:W-:Y:S05]  /*9c70*/  BRA `(.L_x_242) ;  /* 0xffffffe800947947 */ /* 0x000fea000383ffff */
.L_x_178:
[----:B0-----:R0:W1:Y:S02]  /*9c80*/  SYNCS.PHASECHK.TRANS64.TRYWAIT P0, [R6+URZ], R5 ;  /* 0x00000005060075a7 */ /* 0x001064000800017f */
[----:B-1----:R-:W-:Y:S05]  /*9c90*/  @!P0 NANOSLEEP.SYNCS 0x989680 ;  /* 0x009896800000895d */ /* 0x002fea0003900000 */
[----:B------:R-:W1:Y:S02]  /*9ca0*/  @!P0 SYNCS.PHASECHK.TRANS64 P0, [R6+URZ], R5 ;  /* 0x00000005060085a7 */ /* 0x000e64000800007f */
[----:B-1----:R-:W-:Y:S05]  /*9cb0*/  @!P0 BRA `(.L_x_178) ;  /* 0xfffffffc00f08947 */ /* 0x002fea000383ffff */
[----:B------:R-:W-:Y:S05]  /*9cc0*/  BRA `(.L_x_243) ;  /* 0xffffffe800a47947 */ /* 0x000fea000383ffff */
.L_x_179:
[----:B0-----:R0:W1:Y:S02]  /*9cd0*/  SYNCS.PHASECHK.TRANS64.TRYWAIT P0, [R9+URZ], R4 ;  /* 0x00000004090075a7 */ /* 0x001064000800017f */
[----:B-1----:R-:W-:Y:S05]  /*9ce0*/  @!P0 NANOSLEEP.SYNCS 0x989680 ;  /* 0x009896800000895d */ /* 0x002fea0003900000 */
[----:B------:R-:W1:Y:S02]  /*9cf0*/  @!P0 SYNCS.PHASECHK.TRANS64 P0, [R9+URZ], R4 ;  /* 0x00000004090085a7 */ /* 0x000e64000800007f */
[----:B-1----:R-:W-:Y:S05]  /*9d00*/  @!P0 BRA `(.L_x_179) ;  /* 0xfffffffc00f08947 */ /* 0x002fea000383ffff */
[----:B------:R-:W-:Y:S05]  /*9d10*/  BRA `(.L_x_244) ;  /* 0xffffffe800b47947 */ /* 0x000fea000383ffff */
.L_x_180:
[----:B0-----:R0:W1:Y:S02]  /*9d20*/  SYNCS.PHASECHK.TRANS64.TRYWAIT P0, [R6+URZ], R5 ;  /* 0x00000005060075a7 */ /* 0x001064000800017f */
[----:B-1----:R-:W-:Y:S05]  /*9d30*/  @!P0 NANOSLEEP.SYNCS 0x989680 ;  /* 0x009896800000895d */ /* 0x002fea0003900000 */
[----:B------:R-:W1:Y:S02]  /*9d40*/  @!P0 SYNCS.PHASECHK.TRANS64 P0, [R6+URZ], R5 ;  /* 0x00000005060085a7 */ /* 0x000e64000800007f */
[----:B-1----:R-:W-:Y:S05]  /*9d50*/  @!P0 BRA `(.L_x_180) ;  /* 0xfffffffc00f08947 */ /* 0x002fea000383ffff */
[----:B------:R-:W-:Y:S05]  /*9d60*/  BRA `(.L_x_245) ;  /* 0xffffffe800c47947 */ /* 0x000fea000383ffff */
.L_x_181:
[----:B0-----:R0:W1:Y:S02]  /*9d70*/  SYNCS.PHASECHK.TRANS64.TRYWAIT P0, [R9+URZ], R4 ;  /* 0x00000004090075a7 */ /* 0x001064000800017f */
[----:B-1----:R-:W-:Y:S05]  /*9d80*/  @!P0 NANOSLEEP.SYNCS 0x989680 ;  /* 0x009896800000895d */ /* 0x002fea0003900000 */
[----:B------:R-:W1:Y:S02]  /*9d90*/  @!P0 SYNCS.PHASECHK.TRANS64 P0, [R9+URZ], R4 ;  /* 0x00000004090085a7 */ /* 0x000e64000800007f */
[----:B-1----:R-:W-:Y:S05]  /*9da0*/  @!P0 BRA `(.L_x_181) ;  /* 0xfffffffc00f08947 */ /* 0x002fea000383ffff */
[----:B------:R-:W-:Y:S05]  /*9db0*/  BRA `(.L_x_246) ;  /* 0xffffffe800d47947 */ /* 0x000fea000383ffff */
.L_x_182:
[----:B0-----:R0:W1:Y:S02]  /*9dc0*/  SYNCS.PHASECHK.TRANS64.TRYWAIT P0, [R6+URZ], R5 ;  /* 0x00000005060075a7 */ /* 0x001064000800017f */
[----:B-1----:R-:W-:Y:S05]  /*9dd0*/  @!P0 NANOSLEEP.SYNCS 0x989680 ;  /* 0x009896800000895d */ /* 0x002fea0003900000 */
[----:B------:R-:W1:Y:S02]  /*9de0*/  @!P0 SYNCS.PHASECHK.TRANS64 P0, [R6+URZ], R5 ;  /* 0x00000005060085a7 */ /* 0x000e64000800007f */
[----:B-1----:R-:W-:Y:S05]  /*9df0*/  @!P0 BRA `(.L_x_182) ;  /* 0xfffffffc00f08947 */ /* 0x002fea000383ffff */
[----:B------:R-:W-:Y:S05]  /*9e00*/  BRA `(.L_x_247) ;  /* 0xffffffe800dc7947 */ /* 0x000fea000383ffff */
.L_x_248:
[----:B------:R-:W-:-:S00]  /*9e10*/  BRA `(.L_x_248) ;  /* 0xfffffffc00fc7947 */ /* 0x000fc0000383ffff */
[----:B------:R-:W-:-:S00]  /*9e20*/  NOP ;  /* 0x0000000000007918 */ /* 0x000fc00000000000 */
        /* <DEDUP_REMOVED lines=13> */
.L_x_249:


//--------------------- .nv.shared._ZN7cutlass13device_kernelINS_4gemm6kernel13GemmUniversalIN4cute5tupleIJiiiiEEENS1_10collective13CollectiveMmaINS1_37MainloopSm90TmaGmmaWarpSpecializedFP8ILi56ENS5_IJNS4_1CILi1EEENSA_ILi2EEESB_EEENS1_32KernelTmaWarpSpecializedPingpongEEENS5_IJNSA_ILi64EEESG_NSA_ILi32EEEEEENS_12float_e4m3_tENS5_IJlSB_lEEESJ_SK_NS4_8TiledMMAINS4_8MMA_AtomIJNS4_4SM904GMMA30MMA_64x64x32_F32E4M3E4M3_SS_TNILNSO_7ScaleInE1ELSQ_1EEEEEENS4_6LayoutINS5_IJSB_SB_SB_EEENS5_IJNSA_ILi0EEESV_SV_EEEEENS5_IJNS4_10UnderscoreESY_SY_EEEEENS4_23SM90_TMA_LOAD_MULTICASTENS4_14ComposedLayoutINS4_7SwizzleILi1ELi4ELi3EEENS4_18smem_ptr_flag_bitsILi8EEENST_INS5_IJNSA_ILi8EEESH_EEENS5_IJSH_SB_EEEEEEEvNS4_8identityENS4_13SM90_TMA_LOADES1B_vS1C_EENS_8epilogue10collective6detail29Sm90TmaWarpSpecializedAdapterINS1G_15DefaultEpilogueISJ_SK_SK_NS1F_6thread17LinearCombinationISJ_Li1EffLNS1K_9ScaleType4KindE0ELNS_15FloatRoundStyleE2ESJ_EENS1_15EpilogueDefaultEEEEEvvEEEEvNT_6ParamsE --------------------------
	.section	.nv.shared._ZN7cutlass13device_kernelINS_4gemm6kernel13GemmUniversalIN4cute5tupleIJiiiiEEENS1_10collective13CollectiveMmaINS1_37MainloopSm90TmaGmmaWarpSpecializedFP8ILi56ENS5_IJNS4_1CILi1EEENSA_ILi2EEESB_EEENS1_32KernelTmaWarpSpecializedPingpongEEENS5_IJNSA_ILi64EEESG_NSA_ILi32EEEEEENS_12float_e4m3_tENS5_IJlSB_lEEESJ_SK_NS4_8TiledMMAINS4_8MMA_AtomIJNS4_4SM904GMMA30MMA_64x64x32_F32E4M3E4M3_SS_TNILNSO_7ScaleInE1ELSQ_1EEEEEENS4_6LayoutINS5_IJSB_SB_SB_EEENS5_IJNSA_ILi0EEESV_SV_EEEEENS5_IJNS4_10UnderscoreESY_SY_EEEEENS4_23SM90_TMA_LOAD_MULTICASTENS4_14ComposedLayoutINS4_7SwizzleILi1ELi4ELi3EEENS4_18smem_ptr_flag_bitsILi8EEENST_INS5_IJNSA_ILi8EEESH_EEENS5_IJSH_SB_EEEEEEEvNS4_8identityENS4_13SM90_TMA_LOADES1B_vS1C_EENS_8epilogue10collective6detail29Sm90TmaWarpSpecializedAdapterINS1G_15DefaultEpilogueISJ_SK_SK_NS1F_6thread17LinearCombinationISJ_Li1EffLNS1K_9ScaleType4KindE0ELNS_15FloatRoundStyleE2ESJ_EENS1_15EpilogueDefaultEEEEEvvEEEEvNT_6ParamsE,"aw",@nobits
	.sectionflags	@""
	.align	16
	.zero		1024


//--------------------- .nv.shared.reserved.0     --------------------------
	.section	.nv.shared.reserved.0,"aw",@nobits
	.weak		__nv_reservedSMEM_offset_0_alias
	.size		__nv_reservedSMEM_offset_0_alias, 0, 0
	.other		__nv_reservedSMEM_offset_0_alias,@"STO_CUDA_RESERVED_SHARED STV_DEFAULT"
__nv_reservedSMEM_offset_0_alias:
	.zero		0


//--------------------- .nv.global                --------------------------
	.section	.nv.global,"aw",@nobits
.nv.global:
	.type		_ZN40_INTERNAL_c26ca993_4_k_cu_54556cdf_190714cute1_E,@object
	.size		_ZN40_INTERNAL_c26ca993_4_k_cu_54556cdf_190714cute1_E,(_ZN40_INTERNAL_c26ca993_4_k_cu_54556cdf_190714cuda3std3__45__cpo6cbeginE - _ZN40_INTERNAL_c26ca993_4_k_cu_54556cdf_190714cute1_E)
_ZN40_INTERNAL_c26ca993_4_k_cu_54556cdf_190714cute1_E:
	.zero		1
	.type		_ZN40_INTERNAL_c26ca993_4_k_cu_54556cdf_190714cuda3std3__45__cpo6cbeginE,@object
	.size		_ZN40_INTERNAL_c26ca993_4_k_cu_54556cdf_190714cuda3std3__45__cpo6cbeginE,(_ZN40_INTERNAL_c26ca993_4_k_cu_54556cdf_190714cuda3std3__48in_placeE - _ZN40_INTERNAL_c26ca993_4_k_cu_54556cdf_190714cuda3std3__45__cpo6cbeginE)
_ZN40_INTERNAL_c26ca993_4_k_cu_54556cdf_190714cuda3std3__45__cpo6cbeginE:
	.zero		1
	.type		_ZN40_INTERNAL_c26ca993_4_k_cu_54556cdf_190714cuda3std3__48in_placeE,@object
	.size		_ZN40_INTERNAL_c26ca993_4_k_cu_54556cdf_190714cuda3std3__48in_placeE,(_ZN40_INTERNAL_c26ca993_4_k_cu_54556cdf_190714cuda3std6ranges3__45__cpo9iter_moveE - _ZN40_INTERNAL_c26ca993_4_k_cu_54556cdf_190714cuda3std3__48in_placeE)
_ZN40_INTERNAL_c26ca993_4_k_cu_54556cdf_190714cuda3std3__48in_placeE:
	.zero		1
	.type		_ZN40_INTERNAL_c26ca993_4_k_cu_54556cdf_190714cuda3std6ranges3__45__cpo9iter_moveE,@object
	.size		_ZN40_INTERNAL_c26ca993_4_k_cu_54556cdf_190714cuda3std6ranges3__45__cpo9iter_moveE,(_ZN40_INTERNAL_c26ca993_4_k_cu_54556cdf_190714cuda3std3__45__cpo5beginE - _ZN40_INTERNAL_c26ca993_4_k_cu_54556cdf_190714cuda3std6ranges3__45__cpo9iter_moveE)
_ZN40_INTERNAL_c26ca993_4_k_cu_54556cdf_190714cuda3std6ranges3__45__cpo9iter_moveE:
	.zero		1
	.type		_ZN40_INTERNAL_c26ca993_4_k_cu_54556cdf_190714cuda3std3__45__cpo5beginE,@object
	.size		_ZN40_INTERNAL_c26ca993_4_k_cu_54556cdf_190714cuda3std3__45__cpo5beginE,(_ZN40_INTERNAL_c26ca993_4_k_cu_54556cdf_190714cuda3std3__442_GLOBAL__N__c26ca993_4_k_cu_54556cdf_190716ignoreE - _ZN40_INTERNAL_c26ca993_4_k_cu_54556cdf_190714cuda3std3__45__cpo5beginE)
_ZN40_INTERNAL_c26ca993_4_k_cu_54556cdf_190714cuda3std3__45__cpo5beginE:
	.zero		1
	.type		_ZN40_INTERNAL_c26ca993_4_k_cu_54556cdf_190714cuda3std3__442_GLOBAL__N__c26ca993_4_k_cu_54556cdf_190716ignoreE,@object
	.size		_ZN40_INTERNAL_c26ca993_4_k_cu_54556cdf_190714cuda3std3__442_GLOBAL__N__c26ca993_4_k_cu_54556cdf_190716ignoreE,(_ZN40_INTERNAL_c26ca993_4_k_cu_54556cdf_190714cute7productE - _ZN40_INTERNAL_c26ca993_4_k_cu_54556cdf_190714cuda3std3__442_GLOBAL__N__c26ca993_4_k_cu_54556cdf_190716ignoreE)
_ZN40_INTERNAL_c26ca993_4_k_cu_54556cdf_190714cuda3std3__442_GLOBAL__N__c26ca993_4_k_cu_54556cdf_190716ignoreE:
	.zero		1
	.type		_ZN40_INTERNAL_c26ca993_4_k_cu_54556cdf_190714cute7productE,@object
	.size		_ZN40_INTERNAL_c26ca993_4_k_cu_54556cdf_190714cute7productE,(_ZN40_INTERNAL_c26ca993_4_k_cu_54556cdf_190714cuda3std3__45__cpo3endE - _ZN40_INTERNAL_c26ca993_4_k_cu_54556cdf_190714cute7productE)
_ZN40_INTERNAL_c26ca993_4_k_cu_54556cdf_190714cute7productE:
	.zero		1
	.type		_ZN40_INTERNAL_c26ca993_4_k_cu_54556cdf_190714cuda3std3__45__cpo3endE,@object
	.size		_ZN40_INTERNAL_c26ca993_4_k_cu_54556cdf_190714cuda3std3__45__cpo3endE,(_ZN40_INTERNAL_c26ca993_4_k_cu_54556cdf_190714cuda3std3__419piecewise_constructE - _ZN40_INTERNAL_c26ca993_4_k_cu_54556cdf_190714cuda3std3__45__cpo3endE)
_ZN40_INTERNAL_c26ca993_4_k_cu_54556cdf_190714cuda3std3__45__cpo3endE:
	.zero		1
	.type		_ZN40_INTERNAL_c26ca993_4_k_cu_54556cdf_190714cuda3std3__419piecewise_constructE,@object
	.size		_ZN40_INTERNAL_c26ca993_4_k_cu_54556cdf_190714cuda3std3__419piecewise_constructE,(_ZN40_INTERNAL_c26ca993_4_k_cu_54556cdf_190714cuda3std3__45__cpo4cendE - _ZN40_INTERNAL_c26ca993_4_k_cu_54556cdf_190714cuda3std3__419piecewise_constructE)
_ZN40_INTERNAL_c26ca993_4_k_cu_54556cdf_190714cuda3std3__419piecewise_constructE:
	.zero		1
	.type		_ZN40_INTERNAL_c26ca993_4_k_cu_54556cdf_190714cuda3std3__45__cpo4cendE,@object
	.size		_ZN40_INTERNAL_c26ca993_4_k_cu_54556cdf_190714cuda3std3__45__cpo4cendE,(_ZN40_INTERNAL_c26ca993_4_k_cu_54556cdf_190714cuda3std6ranges3__45__cpo4swapE - _ZN40_INTERNAL_c26ca993_4_k_cu_54556cdf_190714cuda3std3__45__cpo4cendE)
_ZN40_INTERNAL_c26ca993_4_k_cu_54556cdf_190714cuda3std3__45__cpo4cendE:
	.zero		1
	.type		_ZN40_INTERNAL_c26ca993_4_k_cu_54556cdf_190714cuda3std6ranges3__45__cpo4swapE,@object
	.size		_ZN40_INTERNAL_c26ca993_4_k_cu_54556cdf_190714cuda3std6ranges3__45__cpo4swapE,(.L_7 - _ZN40_INTERNAL_c26ca993_4_k_cu_54556cdf_190714cuda3std6ranges3__45__cpo4swapE)
_ZN40_INTERNAL_c26ca993_4_k_cu_54556cdf_190714cuda3std6ranges3__45__cpo4swapE:
	.zero		1
.L_7:


//--------------------- .nv.constant0._ZN7cutlass13device_kernelINS_4gemm6kernel13GemmUniversalIN4cute5tupleIJiiiiEEENS1_10collective13CollectiveMmaINS1_37MainloopSm90TmaGmmaWarpSpecializedFP8ILi56ENS5_IJNS4_1CILi1EEENSA_ILi2EEESB_EEENS1_32KernelTmaWarpSpecializedPingpongEEENS5_IJNSA_ILi64EEESG_NSA_ILi32EEEEEENS_12float_e4m3_tENS5_IJlSB_lEEESJ_SK_NS4_8TiledMMAINS4_8MMA_AtomIJNS4_4SM904GMMA30MMA_64x64x32_F32E4M3E4M3_SS_TNILNSO_7ScaleInE1ELSQ_1EEEEEENS4_6LayoutINS5_IJSB_SB_SB_EEENS5_IJNSA_ILi0EEESV_SV_EEEEENS5_IJNS4_10UnderscoreESY_SY_EEEEENS4_23SM90_TMA_LOAD_MULTICASTENS4_14ComposedLayoutINS4_7SwizzleILi1ELi4ELi3EEENS4_18smem_ptr_flag_bitsILi8EEENST_INS5_IJNSA_ILi8EEESH_EEENS5_IJSH_SB_EEEEEEEvNS4_8identityENS4_13SM90_TMA_LOADES1B_vS1C_EENS_8epilogue10collective6detail29Sm90TmaWarpSpecializedAdapterINS1G_15DefaultEpilogueISJ_SK_SK_NS1F_6thread17LinearCombinationISJ_Li1EffLNS1K_9ScaleType4KindE0ELNS_15FloatRoundStyleE2ESJ_EENS1_15EpilogueDefaultEEEEEvvEEEEvNT_6ParamsE --------------------------
	.section	.nv.constant0._ZN7cutlass13device_kernelINS_4gemm6kernel13GemmUniversalIN4cute5tupleIJiiiiEEENS1_10collective13CollectiveMmaINS1_37MainloopSm90TmaGmmaWarpSpecializedFP8ILi56ENS5_IJNS4_1CILi1EEENSA_ILi2EEESB_EEENS1_32KernelTmaWarpSpecializedPingpongEEENS5_IJNSA_ILi64EEESG_NSA_ILi32EEEEEENS_12float_e4m3_tENS5_IJlSB_lEEESJ_SK_NS4_8TiledMMAINS4_8MMA_AtomIJNS4_4SM904GMMA30MMA_64x64x32_F32E4M3E4M3_SS_TNILNSO_7ScaleInE1ELSQ_1EEEEEENS4_6LayoutINS5_IJSB_SB_SB_EEENS5_IJNSA_ILi0EEESV_SV_EEEEENS5_IJNS4_10UnderscoreESY_SY_EEEEENS4_23SM90_TMA_LOAD_MULTICASTENS4_14ComposedLayoutINS4_7SwizzleILi1ELi4ELi3EEENS4_18smem_ptr_flag_bitsILi8EEENST_INS5_IJNSA_ILi8EEESH_EEENS5_IJSH_SB_EEEEEEEvNS4_8identityENS4_13SM90_TMA_LOADES1B_vS1C_EENS_8epilogue10collective6detail29Sm90TmaWarpSpecializedAdapterINS1G_15DefaultEpilogueISJ_SK_SK_NS1F_6thread17LinearCombinationISJ_Li1EffLNS1K_9ScaleType4KindE0ELNS_15FloatRoundStyleE2ESJ_EENS1_15EpilogueDefaultEEEEEvvEEEEvNT_6ParamsE,"a",@progbits
	.sectionflags	@""
	.align	4
.nv.constant0._ZN7cutlass13device_kernelINS_4gemm6kernel13GemmUniversalIN4cute5tupleIJiiiiEEENS1_10collective13CollectiveMmaINS1_37MainloopSm90TmaGmmaWarpSpecializedFP8ILi56ENS5_IJNS4_1CILi1EEENSA_ILi2EEESB_EEENS1_32KernelTmaWarpSpecializedPingpongEEENS5_IJNSA_ILi64EEESG_NSA_ILi32EEEEEENS_12float_e4m3_tENS5_IJlSB_lEEESJ_SK_NS4_8TiledMMAINS4_8MMA_AtomIJNS4_4SM904GMMA30MMA_64x64x32_F32E4M3E4M3_SS_TNILNSO_7ScaleInE1ELSQ_1EEEEEENS4_6LayoutINS5_IJSB_SB_SB_EEENS5_IJNSA_ILi0EEESV_SV_EEEEENS5_IJNS4_10UnderscoreESY_SY_EEEEENS4_23SM90_TMA_LOAD_MULTICASTENS4_14ComposedLayoutINS4_7SwizzleILi1ELi4ELi3EEENS4_18smem_ptr_flag_bitsILi8EEENST_INS5_IJNSA_ILi8EEESH_EEENS5_IJSH_SB_EEEEEEEvNS4_8identityENS4_13SM90_TMA_LOADES1B_vS1C_EENS_8epilogue10collective6detail29Sm90TmaWarpSpecializedAdapterINS1G_15DefaultEpilogueISJ_SK_SK_NS1F_6thread17LinearCombinationISJ_Li1EffLNS1K_9ScaleType4KindE0ELNS_15FloatRoundStyleE2ESJ_EENS1_15EpilogueDefaultEEEEEvvEEEEvNT_6ParamsE:
	.zero		1664


//--------------------- SYMBOLS --------------------------

	.type		.nv.reservedSmem.offset0,@object
	.size		.nv.reservedSmem.offset0,0x4
